//
// Generated by NVIDIA NVVM Compiler
//
// Compiler Build ID: CL-36424714
// Cuda compilation tools, release 13.0, V13.0.88
// Based on NVVM 20.0.0
//

.version 9.0
.target sm_100
.address_size 64

	// .globl	_ZN8pygpukit3ops7tf32_v220sgemm_tf32_v2_kernelEPKfS3_Pfiii
// _ZZN8pygpukit3ops7tf32_v220sgemm_tf32_v2_kernelEPKfS3_PfiiiE3smA has been demoted
// _ZZN8pygpukit3ops7tf32_v220sgemm_tf32_v2_kernelEPKfS3_PfiiiE3smB has been demoted

.visible .entry _ZN8pygpukit3ops7tf32_v220sgemm_tf32_v2_kernelEPKfS3_Pfiii(
	.param .u64 .ptr .align 1 _ZN8pygpukit3ops7tf32_v220sgemm_tf32_v2_kernelEPKfS3_Pfiii_param_0,
	.param .u64 .ptr .align 1 _ZN8pygpukit3ops7tf32_v220sgemm_tf32_v2_kernelEPKfS3_Pfiii_param_1,
	.param .u64 .ptr .align 1 _ZN8pygpukit3ops7tf32_v220sgemm_tf32_v2_kernelEPKfS3_Pfiii_param_2,
	.param .u32 _ZN8pygpukit3ops7tf32_v220sgemm_tf32_v2_kernelEPKfS3_Pfiii_param_3,
	.param .u32 _ZN8pygpukit3ops7tf32_v220sgemm_tf32_v2_kernelEPKfS3_Pfiii_param_4,
	.param .u32 _ZN8pygpukit3ops7tf32_v220sgemm_tf32_v2_kernelEPKfS3_Pfiii_param_5
)
.maxntid 256
.minnctapersm 2
{
	.reg .pred 	%p<52>;
	.reg .b32 	%r<158>;
	.reg .b32 	%f<387>;
	.reg .b64 	%rd<75>;
	// demoted variable
	.shared .align 4 .b8 _ZZN8pygpukit3ops7tf32_v220sgemm_tf32_v2_kernelEPKfS3_PfiiiE3smA[20480];
	// demoted variable
	.shared .align 4 .b8 _ZZN8pygpukit3ops7tf32_v220sgemm_tf32_v2_kernelEPKfS3_PfiiiE3smB[16896];
	ld.param.u64 	%rd10, [_ZN8pygpukit3ops7tf32_v220sgemm_tf32_v2_kernelEPKfS3_Pfiii_param_0];
	ld.param.u64 	%rd11, [_ZN8pygpukit3ops7tf32_v220sgemm_tf32_v2_kernelEPKfS3_Pfiii_param_1];
	ld.param.u64 	%rd12, [_ZN8pygpukit3ops7tf32_v220sgemm_tf32_v2_kernelEPKfS3_Pfiii_param_2];
	ld.param.u32 	%r50, [_ZN8pygpukit3ops7tf32_v220sgemm_tf32_v2_kernelEPKfS3_Pfiii_param_3];
	ld.param.u32 	%r51, [_ZN8pygpukit3ops7tf32_v220sgemm_tf32_v2_kernelEPKfS3_Pfiii_param_4];
	ld.param.u32 	%r53, [_ZN8pygpukit3ops7tf32_v220sgemm_tf32_v2_kernelEPKfS3_Pfiii_param_5];
	mov.u32 	%r54, %tid.x;
	mov.u32 	%r55, %ctaid.y;
	shl.b32 	%r2, %r55, 7;
	mov.u32 	%r56, %ctaid.x;
	shl.b32 	%r3, %r56, 7;
	shr.u32 	%r57, %r54, 1;
	and.b32  	%r4, %r57, 96;
	shl.b32 	%r58, %r54, 1;
	and.b32  	%r5, %r58, 64;
	shr.s32 	%r59, %r53, 31;
	shr.u32 	%r60, %r59, 28;
	add.s32 	%r61, %r53, %r60;
	shr.s32 	%r6, %r61, 4;
	shr.u32 	%r7, %r54, 2;
	shl.b32 	%r8, %r54, 2;
	and.b32  	%r150, %r8, 12;
	setp.ge.s32 	%p1, %r150, %r53;
	mov.u32 	%r62, _ZZN8pygpukit3ops7tf32_v220sgemm_tf32_v2_kernelEPKfS3_PfiiiE3smA;
	cvt.u64.u32 	%rd13, %r62;
	cvta.shared.u64 	%rd14, %rd13;
	shl.b32 	%r63, %r54, 4;
	cvt.u64.u32 	%rd15, %r63;
	and.b64  	%rd16, %rd15, 48;
	add.s64 	%rd1, %rd14, %rd16;
	or.b32  	%r10, %r7, %r2;
	setp.ge.s32 	%p2, %r10, %r50;
	mul.wide.u32 	%rd17, %r7, 80;
	add.s64 	%rd2, %rd1, %rd17;
	or.pred  	%p3, %p2, %p1;
	@%p3 bra 	$L__BB0_2;
	mad.lo.s32 	%r66, %r10, %r53, %r150;
	mul.wide.u32 	%rd20, %r66, 4;
	add.s64 	%rd19, %rd10, %rd20;
	// begin inline asm
	{ .reg .u64 smem64;   cvta.to.shared.u64 smem64, %rd2;   cvt.u32.u64 %r64, smem64; }
	// end inline asm
	// begin inline asm
	cp.async.cg.shared.global [%r64], [%rd19], 16;
	// end inline asm
$L__BB0_2:
	setp.ge.s32 	%p4, %r150, %r53;
	add.s32 	%r11, %r10, 64;
	setp.ge.s32 	%p5, %r11, %r50;
	or.pred  	%p6, %p5, %p4;
	@%p6 bra 	$L__BB0_4;
	add.s64 	%rd21, %rd2, 5120;
	mad.lo.s32 	%r70, %r11, %r53, %r150;
	mul.wide.u32 	%rd23, %r70, 4;
	add.s64 	%rd22, %rd10, %rd23;
	// begin inline asm
	{ .reg .u64 smem64;   cvta.to.shared.u64 smem64, %rd21;   cvt.u32.u64 %r68, smem64; }
	// end inline asm
	// begin inline asm
	cp.async.cg.shared.global [%r68], [%rd22], 16;
	// end inline asm
$L__BB0_4:
	shr.u32 	%r12, %r54, 5;
	and.b32  	%r13, %r8, 124;
	add.s32 	%r14, %r13, %r3;
	setp.ge.s32 	%p7, %r14, %r51;
	mov.u32 	%r71, _ZZN8pygpukit3ops7tf32_v220sgemm_tf32_v2_kernelEPKfS3_PfiiiE3smB;
	cvt.u64.u32 	%rd24, %r71;
	cvta.shared.u64 	%rd25, %rd24;
	shl.b32 	%r72, %r8, 2;
	cvt.u64.u32 	%rd26, %r72;
	and.b64  	%rd27, %rd26, 496;
	add.s64 	%rd3, %rd25, %rd27;
	setp.ge.s32 	%p8, %r12, %r53;
	mul.wide.u32 	%rd28, %r12, 528;
	add.s64 	%rd4, %rd3, %rd28;
	or.pred  	%p9, %p8, %p7;
	@%p9 bra 	$L__BB0_6;
	mad.lo.s32 	%r75, %r12, %r51, %r14;
	mul.wide.s32 	%rd31, %r75, 4;
	add.s64 	%rd30, %rd11, %rd31;
	// begin inline asm
	{ .reg .u64 smem64;   cvta.to.shared.u64 smem64, %rd4;   cvt.u32.u64 %r73, smem64; }
	// end inline asm
	// begin inline asm
	cp.async.cg.shared.global [%r73], [%rd30], 16;
	// end inline asm
$L__BB0_6:
	setp.ge.s32 	%p10, %r14, %r51;
	add.s32 	%r15, %r12, 8;
	setp.ge.s32 	%p11, %r15, %r53;
	or.pred  	%p12, %p11, %p10;
	@%p12 bra 	$L__BB0_8;
	add.s64 	%rd32, %rd4, 4224;
	mad.lo.s32 	%r78, %r15, %r51, %r14;
	mul.wide.s32 	%rd34, %r78, 4;
	add.s64 	%rd33, %rd11, %rd34;
	// begin inline asm
	{ .reg .u64 smem64;   cvta.to.shared.u64 smem64, %rd32;   cvt.u32.u64 %r76, smem64; }
	// end inline asm
	// begin inline asm
	cp.async.cg.shared.global [%r76], [%rd33], 16;
	// end inline asm
$L__BB0_8:
	// begin inline asm
	cp.async.commit_group;
	// end inline asm
	// begin inline asm
	cp.async.wait_group 0;
	// end inline asm
	bar.sync 	0;
	setp.lt.s32 	%p13, %r53, 16;
	mov.f32 	%f323, 0f00000000;
	mov.f32 	%f324, %f323;
	mov.f32 	%f325, %f323;
	mov.f32 	%f326, %f323;
	mov.f32 	%f327, %f323;
	mov.f32 	%f328, %f323;
	mov.f32 	%f329, %f323;
	mov.f32 	%f330, %f323;
	mov.f32 	%f331, %f323;
	mov.f32 	%f332, %f323;
	mov.f32 	%f333, %f323;
	mov.f32 	%f334, %f323;
	mov.f32 	%f335, %f323;
	mov.f32 	%f336, %f323;
	mov.f32 	%f337, %f323;
	mov.f32 	%f338, %f323;
	mov.f32 	%f339, %f323;
	mov.f32 	%f340, %f323;
	mov.f32 	%f341, %f323;
	mov.f32 	%f342, %f323;
	mov.f32 	%f343, %f323;
	mov.f32 	%f344, %f323;
	mov.f32 	%f345, %f323;
	mov.f32 	%f346, %f323;
	mov.f32 	%f347, %f323;
	mov.f32 	%f348, %f323;
	mov.f32 	%f349, %f323;
	mov.f32 	%f350, %f323;
	mov.f32 	%f351, %f323;
	mov.f32 	%f352, %f323;
	mov.f32 	%f353, %f323;
	mov.f32 	%f354, %f323;
	mov.f32 	%f355, %f323;
	mov.f32 	%f356, %f323;
	mov.f32 	%f357, %f323;
	mov.f32 	%f358, %f323;
	mov.f32 	%f359, %f323;
	mov.f32 	%f360, %f323;
	mov.f32 	%f361, %f323;
	mov.f32 	%f362, %f323;
	mov.f32 	%f363, %f323;
	mov.f32 	%f364, %f323;
	mov.f32 	%f365, %f323;
	mov.f32 	%f366, %f323;
	mov.f32 	%f367, %f323;
	mov.f32 	%f368, %f323;
	mov.f32 	%f369, %f323;
	mov.f32 	%f370, %f323;
	mov.f32 	%f371, %f323;
	mov.f32 	%f372, %f323;
	mov.f32 	%f373, %f323;
	mov.f32 	%f374, %f323;
	mov.f32 	%f375, %f323;
	mov.f32 	%f376, %f323;
	mov.f32 	%f377, %f323;
	mov.f32 	%f378, %f323;
	mov.f32 	%f379, %f323;
	mov.f32 	%f380, %f323;
	mov.f32 	%f381, %f323;
	mov.f32 	%f382, %f323;
	mov.f32 	%f383, %f323;
	mov.f32 	%f384, %f323;
	mov.f32 	%f385, %f323;
	mov.f32 	%f386, %f323;
	@%p13 bra 	$L__BB0_20;
	neg.s32 	%r156, %r6;
	add.s32 	%r155, %r12, 16;
	add.s32 	%r80, %r12, 24;
	mad.lo.s32 	%r81, %r51, %r80, %r3;
	add.s32 	%r154, %r81, %r13;
	shl.b32 	%r19, %r51, 4;
	mad.lo.s32 	%r82, %r51, %r155, %r3;
	add.s32 	%r153, %r82, %r13;
	mad.lo.s32 	%r152, %r11, %r53, %r150;
	mad.lo.s32 	%r151, %r10, %r53, %r150;
	mov.b32 	%r157, 0;
	mov.f32 	%f323, 0f00000000;
$L__BB0_10:
	mov.u32 	%r33, %r157;
	add.s32 	%r157, %r33, 1;
	and.b32  	%r35, %r33, 1;
	setp.ge.s32 	%p14, %r157, %r6;
	@%p14 bra 	$L__BB0_19;
	setp.ge.s32 	%p15, %r10, %r50;
	xor.b32  	%r36, %r35, 1;
	add.s32 	%r37, %r150, 16;
	setp.ge.s32 	%p16, %r37, %r53;
	mul.wide.u32 	%rd35, %r36, 10240;
	add.s64 	%rd36, %rd1, %rd35;
	add.s64 	%rd5, %rd36, %rd17;
	or.pred  	%p17, %p15, %p16;
	@%p17 bra 	$L__BB0_13;
	add.s32 	%r85, %r151, 16;
	mul.wide.u32 	%rd40, %r85, 4;
	add.s64 	%rd39, %rd10, %rd40;
	// begin inline asm
	{ .reg .u64 smem64;   cvta.to.shared.u64 smem64, %rd5;   cvt.u32.u64 %r83, smem64; }
	// end inline asm
	// begin inline asm
	cp.async.cg.shared.global [%r83], [%rd39], 16;
	// end inline asm
$L__BB0_13:
	setp.ge.s32 	%p18, %r37, %r53;
	setp.ge.s32 	%p19, %r11, %r50;
	or.pred  	%p20, %p19, %p18;
	@%p20 bra 	$L__BB0_15;
	add.s64 	%rd41, %rd5, 5120;
	add.s32 	%r88, %r152, 16;
	mul.wide.u32 	%rd43, %r88, 4;
	add.s64 	%rd42, %rd10, %rd43;
	// begin inline asm
	{ .reg .u64 smem64;   cvta.to.shared.u64 smem64, %rd41;   cvt.u32.u64 %r86, smem64; }
	// end inline asm
	// begin inline asm
	cp.async.cg.shared.global [%r86], [%rd42], 16;
	// end inline asm
$L__BB0_15:
	setp.ge.s32 	%p21, %r14, %r51;
	mul.wide.u32 	%rd44, %r36, 8448;
	add.s64 	%rd45, %rd3, %rd44;
	setp.ge.s32 	%p22, %r155, %r53;
	add.s64 	%rd6, %rd45, %rd28;
	or.pred  	%p23, %p22, %p21;
	@%p23 bra 	$L__BB0_17;
	mul.wide.s32 	%rd49, %r153, 4;
	add.s64 	%rd48, %rd11, %rd49;
	// begin inline asm
	{ .reg .u64 smem64;   cvta.to.shared.u64 smem64, %rd6;   cvt.u32.u64 %r89, smem64; }
	// end inline asm
	// begin inline asm
	cp.async.cg.shared.global [%r89], [%rd48], 16;
	// end inline asm
$L__BB0_17:
	setp.ge.s32 	%p24, %r14, %r51;
	add.s32 	%r91, %r155, 8;
	setp.ge.s32 	%p25, %r91, %r53;
	or.pred  	%p26, %p25, %p24;
	@%p26 bra 	$L__BB0_19;
	add.s64 	%rd50, %rd6, 4224;
	mul.wide.s32 	%rd52, %r154, 4;
	add.s64 	%rd51, %rd11, %rd52;
	// begin inline asm
	{ .reg .u64 smem64;   cvta.to.shared.u64 smem64, %rd50;   cvt.u32.u64 %r92, smem64; }
	// end inline asm
	// begin inline asm
	cp.async.cg.shared.global [%r92], [%rd51], 16;
	// end inline asm
$L__BB0_19:
	// begin inline asm
	cp.async.commit_group;
	// end inline asm
	mul.wide.u32 	%rd53, %r35, 10240;
	mov.u32 	%r94, _ZZN8pygpukit3ops7tf32_v220sgemm_tf32_v2_kernelEPKfS3_PfiiiE3smA;
	cvt.u64.u32 	%rd54, %r94;
	cvta.shared.u64 	%rd55, %rd54;
	add.s64 	%rd56, %rd55, %rd53;
	mul.wide.u32 	%rd57, %r35, 8448;
	mov.u32 	%r95, _ZZN8pygpukit3ops7tf32_v220sgemm_tf32_v2_kernelEPKfS3_PfiiiE3smB;
	cvt.u64.u32 	%rd58, %r95;
	cvta.shared.u64 	%rd59, %rd58;
	add.s64 	%rd60, %rd59, %rd57;
	mul.wide.u32 	%rd61, %r5, 4;
	add.s64 	%rd62, %rd60, %rd61;
	mul.wide.u32 	%rd63, %r4, 80;
	add.s64 	%rd64, %rd56, %rd63;
	mov.b32 	%r96, 20;
	wmma.load.a.sync.aligned.row.m16n16k8.tf32 	{%r97, %r98, %r99, %r100}, [%rd64], %r96;
	mov.b32 	%r101, 132;
	wmma.load.b.sync.aligned.row.m16n16k8.tf32 	{%r102, %r103, %r104, %r105}, [%rd62], %r101;
	wmma.mma.sync.aligned.row.row.m16n16k8.f32.tf32.tf32.f32 {%f195, %f196, %f197, %f198, %f199, %f200, %f201, %f202}, {%r97, %r98, %r99, %r100}, {%r102, %r103, %r104, %r105}, {%f386, %f385, %f384, %f383, %f382, %f381, %f380, %f379};
	wmma.load.b.sync.aligned.row.m16n16k8.tf32 	{%r106, %r107, %r108, %r109}, [%rd62+64], %r101;
	wmma.mma.sync.aligned.row.row.m16n16k8.f32.tf32.tf32.f32 {%f203, %f204, %f205, %f206, %f207, %f208, %f209, %f210}, {%r97, %r98, %r99, %r100}, {%r106, %r107, %r108, %r109}, {%f378, %f377, %f376, %f375, %f374, %f373, %f372, %f371};
	wmma.load.b.sync.aligned.row.m16n16k8.tf32 	{%r110, %r111, %r112, %r113}, [%rd62+128], %r101;
	wmma.mma.sync.aligned.row.row.m16n16k8.f32.tf32.tf32.f32 {%f211, %f212, %f213, %f214, %f215, %f216, %f217, %f218}, {%r97, %r98, %r99, %r100}, {%r110, %r111, %r112, %r113}, {%f370, %f369, %f368, %f367, %f366, %f365, %f364, %f363};
	wmma.load.b.sync.aligned.row.m16n16k8.tf32 	{%r114, %r115, %r116, %r117}, [%rd62+192], %r101;
	wmma.mma.sync.aligned.row.row.m16n16k8.f32.tf32.tf32.f32 {%f219, %f220, %f221, %f222, %f223, %f224, %f225, %f226}, {%r97, %r98, %r99, %r100}, {%r114, %r115, %r116, %r117}, {%f362, %f361, %f360, %f359, %f358, %f357, %f356, %f355};
	wmma.load.a.sync.aligned.row.m16n16k8.tf32 	{%r118, %r119, %r120, %r121}, [%rd64+1280], %r96;
	wmma.mma.sync.aligned.row.row.m16n16k8.f32.tf32.tf32.f32 {%f227, %f228, %f229, %f230, %f231, %f232, %f233, %f234}, {%r118, %r119, %r120, %r121}, {%r102, %r103, %r104, %r105}, {%f354, %f353, %f352, %f351, %f350, %f349, %f348, %f347};
	wmma.mma.sync.aligned.row.row.m16n16k8.f32.tf32.tf32.f32 {%f235, %f236, %f237, %f238, %f239, %f240, %f241, %f242}, {%r118, %r119, %r120, %r121}, {%r106, %r107, %r108, %r109}, {%f346, %f345, %f344, %f343, %f342, %f341, %f340, %f339};
	wmma.mma.sync.aligned.row.row.m16n16k8.f32.tf32.tf32.f32 {%f243, %f244, %f245, %f246, %f247, %f248, %f249, %f250}, {%r118, %r119, %r120, %r121}, {%r110, %r111, %r112, %r113}, {%f338, %f337, %f336, %f335, %f334, %f333, %f332, %f331};
	wmma.mma.sync.aligned.row.row.m16n16k8.f32.tf32.tf32.f32 {%f251, %f252, %f253, %f254, %f255, %f256, %f257, %f258}, {%r118, %r119, %r120, %r121}, {%r114, %r115, %r116, %r117}, {%f330, %f329, %f328, %f327, %f326, %f325, %f324, %f323};
	wmma.load.a.sync.aligned.row.m16n16k8.tf32 	{%r122, %r123, %r124, %r125}, [%rd64+32], %r96;
	wmma.load.b.sync.aligned.row.m16n16k8.tf32 	{%r126, %r127, %r128, %r129}, [%rd62+4224], %r101;
	wmma.mma.sync.aligned.row.row.m16n16k8.f32.tf32.tf32.f32 {%f386, %f385, %f384, %f383, %f382, %f381, %f380, %f379}, {%r122, %r123, %r124, %r125}, {%r126, %r127, %r128, %r129}, {%f195, %f196, %f197, %f198, %f199, %f200, %f201, %f202};
	wmma.load.b.sync.aligned.row.m16n16k8.tf32 	{%r130, %r131, %r132, %r133}, [%rd62+4288], %r101;
	wmma.mma.sync.aligned.row.row.m16n16k8.f32.tf32.tf32.f32 {%f378, %f377, %f376, %f375, %f374, %f373, %f372, %f371}, {%r122, %r123, %r124, %r125}, {%r130, %r131, %r132, %r133}, {%f203, %f204, %f205, %f206, %f207, %f208, %f209, %f210};
	wmma.load.b.sync.aligned.row.m16n16k8.tf32 	{%r134, %r135, %r136, %r137}, [%rd62+4352], %r101;
	wmma.mma.sync.aligned.row.row.m16n16k8.f32.tf32.tf32.f32 {%f370, %f369, %f368, %f367, %f366, %f365, %f364, %f363}, {%r122, %r123, %r124, %r125}, {%r134, %r135, %r136, %r137}, {%f211, %f212, %f213, %f214, %f215, %f216, %f217, %f218};
	wmma.load.b.sync.aligned.row.m16n16k8.tf32 	{%r138, %r139, %r140, %r141}, [%rd62+4416], %r101;
	wmma.mma.sync.aligned.row.row.m16n16k8.f32.tf32.tf32.f32 {%f362, %f361, %f360, %f359, %f358, %f357, %f356, %f355}, {%r122, %r123, %r124, %r125}, {%r138, %r139, %r140, %r141}, {%f219, %f220, %f221, %f222, %f223, %f224, %f225, %f226};
	wmma.load.a.sync.aligned.row.m16n16k8.tf32 	{%r142, %r143, %r144, %r145}, [%rd64+1312], %r96;
	wmma.mma.sync.aligned.row.row.m16n16k8.f32.tf32.tf32.f32 {%f354, %f353, %f352, %f351, %f350, %f349, %f348, %f347}, {%r142, %r143, %r144, %r145}, {%r126, %r127, %r128, %r129}, {%f227, %f228, %f229, %f230, %f231, %f232, %f233, %f234};
	wmma.mma.sync.aligned.row.row.m16n16k8.f32.tf32.tf32.f32 {%f346, %f345, %f344, %f343, %f342, %f341, %f340, %f339}, {%r142, %r143, %r144, %r145}, {%r130, %r131, %r132, %r133}, {%f235, %f236, %f237, %f238, %f239, %f240, %f241, %f242};
	wmma.mma.sync.aligned.row.row.m16n16k8.f32.tf32.tf32.f32 {%f338, %f337, %f336, %f335, %f334, %f333, %f332, %f331}, {%r142, %r143, %r144, %r145}, {%r134, %r135, %r136, %r137}, {%f243, %f244, %f245, %f246, %f247, %f248, %f249, %f250};
	wmma.mma.sync.aligned.row.row.m16n16k8.f32.tf32.tf32.f32 {%f330, %f329, %f328, %f327, %f326, %f325, %f324, %f323}, {%r142, %r143, %r144, %r145}, {%r138, %r139, %r140, %r141}, {%f251, %f252, %f253, %f254, %f255, %f256, %f257, %f258};
	// begin inline asm
	cp.async.wait_group 0;
	// end inline asm
	bar.sync 	0;
	add.s32 	%r156, %r156, 1;
	setp.eq.s32 	%p27, %r156, 0;
	add.s32 	%r155, %r155, 16;
	add.s32 	%r154, %r154, %r19;
	add.s32 	%r153, %r153, %r19;
	add.s32 	%r152, %r152, 16;
	add.s32 	%r151, %r151, 16;
	add.s32 	%r150, %r150, 16;
	@%p27 bra 	$L__BB0_20;
	bra.uni 	$L__BB0_10;
$L__BB0_20:
	add.s32 	%r23, %r4, %r2;
	add.s32 	%r24, %r5, %r3;
	setp.lt.s32 	%p28, %r23, %r50;
	mul.lo.s32 	%r25, %r23, %r51;
	setp.lt.s32 	%p29, %r24, %r51;
	and.pred  	%p30, %p28, %p29;
	@%p30 bra 	$L__BB0_21;
	bra.uni 	$L__BB0_22;
$L__BB0_21:
	add.s32 	%r147, %r24, %r25;
	mul.wide.s32 	%rd65, %r147, 4;
	add.s64 	%rd66, %rd12, %rd65;
	wmma.store.d.sync.aligned.row.m16n16k8.f32 	[%rd66], {%f386, %f385, %f384, %f383, %f382, %f381, %f380, %f379}, %r51;
$L__BB0_22:
	setp.ge.s32 	%p31, %r23, %r50;
	add.s32 	%r45, %r24, 16;
	setp.ge.s32 	%p32, %r45, %r51;
	cvt.s64.s32 	%rd67, %r25;
	cvt.s64.s32 	%rd7, %r24;
	add.s64 	%rd68, %rd7, %rd67;
	shl.b64 	%rd69, %rd68, 2;
	add.s64 	%rd8, %rd12, %rd69;
	or.pred  	%p33, %p31, %p32;
	@%p33 bra 	$L__BB0_24;
	wmma.store.d.sync.aligned.row.m16n16k8.f32 	[%rd8+64], {%f378, %f377, %f376, %f375, %f374, %f373, %f372, %f371}, %r51;
$L__BB0_24:
	setp.ge.s32 	%p34, %r23, %r50;
	add.s32 	%r46, %r24, 32;
	setp.ge.s32 	%p35, %r46, %r51;
	or.pred  	%p36, %p34, %p35;
	@%p36 bra 	$L__BB0_26;
	wmma.store.d.sync.aligned.row.m16n16k8.f32 	[%rd8+128], {%f370, %f369, %f368, %f367, %f366, %f365, %f364, %f363}, %r51;
$L__BB0_26:
	setp.ge.s32 	%p37, %r23, %r50;
	add.s32 	%r47, %r24, 48;
	setp.ge.s32 	%p38, %r47, %r51;
	or.pred  	%p39, %p37, %p38;
	@%p39 bra 	$L__BB0_28;
	wmma.store.d.sync.aligned.row.m16n16k8.f32 	[%rd8+192], {%f362, %f361, %f360, %f359, %f358, %f357, %f356, %f355}, %r51;
$L__BB0_28:
	setp.ge.s32 	%p40, %r24, %r51;
	add.s32 	%r48, %r23, 16;
	setp.ge.s32 	%p41, %r48, %r50;
	shl.b32 	%r148, %r51, 4;
	add.s32 	%r49, %r25, %r148;
	or.pred  	%p42, %p41, %p40;
	@%p42 bra 	$L__BB0_30;
	add.s32 	%r149, %r24, %r49;
	mul.wide.s32 	%rd70, %r149, 4;
	add.s64 	%rd71, %rd12, %rd70;
	wmma.store.d.sync.aligned.row.m16n16k8.f32 	[%rd71], {%f354, %f353, %f352, %f351, %f350, %f349, %f348, %f347}, %r51;
$L__BB0_30:
	setp.ge.s32 	%p43, %r48, %r50;
	setp.ge.s32 	%p44, %r45, %r51;
	cvt.s64.s32 	%rd72, %r49;
	add.s64 	%rd73, %rd7, %rd72;
	shl.b64 	%rd74, %rd73, 2;
	add.s64 	%rd9, %rd12, %rd74;
	or.pred  	%p45, %p43, %p44;
	@%p45 bra 	$L__BB0_32;
	wmma.store.d.sync.aligned.row.m16n16k8.f32 	[%rd9+64], {%f346, %f345, %f344, %f343, %f342, %f341, %f340, %f339}, %r51;
$L__BB0_32:
	setp.ge.s32 	%p46, %r48, %r50;
	setp.ge.s32 	%p47, %r46, %r51;
	or.pred  	%p48, %p46, %p47;
	@%p48 bra 	$L__BB0_34;
	wmma.store.d.sync.aligned.row.m16n16k8.f32 	[%rd9+128], {%f338, %f337, %f336, %f335, %f334, %f333, %f332, %f331}, %r51;
$L__BB0_34:
	setp.ge.s32 	%p49, %r48, %r50;
	setp.ge.s32 	%p50, %r47, %r51;
	or.pred  	%p51, %p49, %p50;
	@%p51 bra 	$L__BB0_36;
	wmma.store.d.sync.aligned.row.m16n16k8.f32 	[%rd9+192], {%f330, %f329, %f328, %f327, %f326, %f325, %f324, %f323}, %r51;
$L__BB0_36:
	ret;

}


// ===== COMPILED SASS (sm_100) =====

	.target	sm_100

	.elftype	@"ET_EXEC"


//--------------------- .note.nv.tkinfo           --------------------------
	.section	.note.nv.tkinfo,"",@"SHT_NOTE"
	.sectionflags	@"SHF_NOTE_NV_TKINFO"
	.tkinfo
        /*0018*/ 	.word	0x00000002
        /*0030*/ 	.string	""
        /*0030*/ 	.string	"ptxas"
        /*0030*/ 	.string	"Cuda compilation tools, release 13.0, V13.0.88"
        /*0030*/ 	.string	"Build cuda_13.0.r13.0/compiler.36424714_0"
        /*0030*/ 	.string	"-arch sm_100 -m 64 "



//--------------------- .note.nv.cuinfo           --------------------------
	.section	.note.nv.cuinfo,"",@"SHT_NOTE"
	.sectionflags	@"SHF_NOTE_NV_CUINFO"
        /*0018*/ 	.short	0x0002
        /*001a*/ 	.short	0x0064
        /*001c*/ 	.short	0x0082
	.zero		2


//--------------------- .nv.info                  --------------------------
	.section	.nv.info,"",@"SHT_CUDA_INFO"
	.align	4


	//----- nvinfo : EIATTR_REGCOUNT
	.align		4
        /*0000*/ 	.byte	0x04, 0x2f
        /*0002*/ 	.short	(.L_1 - .L_0)
	.align		4
.L_0:
        /*0004*/ 	.word	index@(_ZN8pygpukit3ops7tf32_v220sgemm_tf32_v2_kernelEPKfS3_Pfiii)
        /*0008*/ 	.word	0x00000080


	//----- nvinfo : EIATTR_FRAME_SIZE
	.align		4
.L_1:
        /*000c*/ 	.byte	0x04, 0x11
        /*000e*/ 	.short	(.L_3 - .L_2)
	.align		4
.L_2:
        /*0010*/ 	.word	index@(_ZN8pygpukit3ops7tf32_v220sgemm_tf32_v2_kernelEPKfS3_Pfiii)
        /*0014*/ 	.word	0x00000000


	//----- nvinfo : EIATTR_MIN_STACK_SIZE
	.align		4
.L_3:
        /*0018*/ 	.byte	0x04, 0x12
        /*001a*/ 	.short	(.L_5 - .L_4)
	.align		4
.L_4:
        /*001c*/ 	.word	index@(_ZN8pygpukit3ops7tf32_v220sgemm_tf32_v2_kernelEPKfS3_Pfiii)
        /*0020*/ 	.word	0x00000000
.L_5:


//--------------------- .nv.compat                --------------------------
	.section	.nv.compat,"",@"SHT_CUDA_COMPAT_INFO"
	.align	4
        /*0000*/ 	.byte	0x02, 0x09, 0x00, 0x00, 0x02, 0x02, 0x01, 0x00, 0x02, 0x05, 0x05, 0x00, 0x03, 0x07, 0x01, 0x01
        /*0010*/ 	.byte	0x02, 0x03, 0x00, 0x00, 0x02, 0x06, 0x01, 0x00, 0x04, 0x0b, 0x08, 0x00, 0x09, 0x00, 0x00, 0x00
        /*0020*/ 	.byte	0x00, 0x00, 0x00, 0x00


//--------------------- .nv.info._ZN8pygpukit3ops7tf32_v220sgemm_tf32_v2_kernelEPKfS3_Pfiii --------------------------
	.section	.nv.info._ZN8pygpukit3ops7tf32_v220sgemm_tf32_v2_kernelEPKfS3_Pfiii,"",@"SHT_CUDA_INFO"
	.sectionflags	@""
	.align	4


	//----- nvinfo : EIATTR_CUDA_API_VERSION
	.align		4
        /*0000*/ 	.byte	0x04, 0x37
        /*0002*/ 	.short	(.L_7 - .L_6)
.L_6:
        /*0004*/ 	.word	0x00000082


	//----- nvinfo : EIATTR_KPARAM_INFO
	.align		4
.L_7:
        /*0008*/ 	.byte	0x04, 0x17
        /*000a*/ 	.short	(.L_9 - .L_8)
.L_8:
        /*000c*/ 	.word	0x00000000
        /*0010*/ 	.short	0x0005
        /*0012*/ 	.short	0x0020
        /*0014*/ 	.byte	0x00, 0xf0, 0x11, 0x00


	//----- nvinfo : EIATTR_KPARAM_INFO
	.align		4
.L_9:
        /*0018*/ 	.byte	0x04, 0x17
        /*001a*/ 	.short	(.L_11 - .L_10)
.L_10:
        /*001c*/ 	.word	0x00000000
        /*0020*/ 	.short	0x0004
        /*0022*/ 	.short	0x001c
        /*0024*/ 	.byte	0x00, 0xf0, 0x11, 0x00


	//----- nvinfo : EIATTR_KPARAM_INFO
	.align		4
.L_11:
        /*0028*/ 	.byte	0x04, 0x17
        /*002a*/ 	.short	(.L_13 - .L_12)
.L_12:
        /*002c*/ 	.word	0x00000000
        /*0030*/ 	.short	0x0003
        /*0032*/ 	.short	0x0018
        /*0034*/ 	.byte	0x00, 0xf0, 0x11, 0x00


	//----- nvinfo : EIATTR_KPARAM_INFO
	.align		4
.L_13:
        /*0038*/ 	.byte	0x04, 0x17
        /*003a*/ 	.short	(.L_15 - .L_14)
.L_14:
        /*003c*/ 	.word	0x00000000
        /*0040*/ 	.short	0x0002
        /*0042*/ 	.short	0x0010
        /*0044*/ 	.byte	0x00, 0xf5, 0x21, 0x00


	//----- nvinfo : EIATTR_KPARAM_INFO
	.align		4
.L_15:
        /*0048*/ 	.byte	0x04, 0x17
        /*004a*/ 	.short	(.L_17 - .L_16)
.L_16:
        /*004c*/ 	.word	0x00000000
        /*0050*/ 	.short	0x0001
        /*0052*/ 	.short	0x0008
        /*0054*/ 	.byte	0x00, 0xf5, 0x21, 0x00


	//----- nvinfo : EIATTR_KPARAM_INFO
	.align		4
.L_17:
        /*0058*/ 	.byte	0x04, 0x17
        /*005a*/ 	.short	(.L_19 - .L_18)
.L_18:
        /*005c*/ 	.word	0x00000000
        /*0060*/ 	.short	0x0000
        /*0062*/ 	.short	0x0000
        /*0064*/ 	.byte	0x00, 0xf5, 0x21, 0x00


	//----- nvinfo : EIATTR_SPARSE_MMA_MASK
	.align		4
.L_19:
        /*0068*/ 	.byte	0x03, 0x50
        /*006a*/ 	.short	0x0000


	//----- nvinfo : EIATTR_WMMA_USED
	.align		4
        /*006c*/ 	.byte	0x01, 0x2b
	.zero		2


	//----- nvinfo : EIATTR_MAXREG_COUNT
	.align		4
        /*0070*/ 	.byte	0x03, 0x1b
        /*0072*/ 	.short	0x0080


	//----- nvinfo : EIATTR_NUM_BARRIERS
	.align		4
        /*0074*/ 	.byte	0x02, 0x4c
        /*0076*/ 	.byte	0x01
	.zero		1


	//----- nvinfo : EIATTR_MERCURY_ISA_VERSION
	.align		4
        /*0078*/ 	.byte	0x03, 0x5f
        /*007a*/ 	.short	0x0101


	//----- nvinfo : EIATTR_VRC_CTA_INIT_COUNT
	.align		4
        /*007c*/ 	.byte	0x02, 0x4a
	.zero		1
	.zero		1


	//----- nvinfo : EIATTR_EXIT_INSTR_OFFSETS
	.align		4
        /*0080*/ 	.byte	0x04, 0x1c
        /*0082*/ 	.short	(.L_21 - .L_20)


	//   ....[0]....
.L_20:
        /*0084*/ 	.word	0x00003150


	//   ....[1]....
        /*0088*/ 	.word	0x00003240


	//----- nvinfo : EIATTR_MAX_THREADS
	.align		4
.L_21:
        /*008c*/ 	.byte	0x04, 0x05
        /*008e*/ 	.short	(.L_23 - .L_22)
.L_22:
        /*0090*/ 	.word	0x00000100
        /*0094*/ 	.word	0x00000001
        /*0098*/ 	.word	0x00000001


	//----- nvinfo : EIATTR_CRS_STACK_SIZE
	.align		4
.L_23:
        /*009c*/ 	.byte	0x04, 0x1e
        /*009e*/ 	.short	(.L_25 - .L_24)
.L_24:
        /*00a0*/ 	.word	0x00000000


	//----- nvinfo : EIATTR_CBANK_PARAM_SIZE
	.align		4
.L_25:
        /*00a4*/ 	.byte	0x03, 0x19
        /*00a6*/ 	.short	0x0024


	//----- nvinfo : EIATTR_PARAM_CBANK
	.align		4
        /*00a8*/ 	.byte	0x04, 0x0a
        /*00aa*/ 	.short	(.L_27 - .L_26)
	.align		4
.L_26:
        /*00ac*/ 	.word	index@(.nv.constant0._ZN8pygpukit3ops7tf32_v220sgemm_tf32_v2_kernelEPKfS3_Pfiii)
        /*00b0*/ 	.short	0x0380
        /*00b2*/ 	.short	0x0024


	//----- nvinfo : EIATTR_SW_WAR
	.align		4
.L_27:
        /*00b4*/ 	.byte	0x04, 0x36
        /*00b6*/ 	.short	(.L_29 - .L_28)
.L_28:
        /*00b8*/ 	.word	0x00000008
.L_29:


//--------------------- .nv.callgraph             --------------------------
	.section	.nv.callgraph,"",@"SHT_CUDA_CALLGRAPH"
	.align	4
	.sectionentsize	8
	.align		4
        /*0000*/ 	.word	0x00000000
	.align		4
        /*0004*/ 	.word	0xffffffff
	.align		4
        /*0008*/ 	.word	0x00000000
	.align		4
        /*000c*/ 	.word	0xfffffffe
	.align		4
        /*0010*/ 	.word	0x00000000
	.align		4
        /*0014*/ 	.word	0xfffffffd
	.align		4
        /*0018*/ 	.word	0x00000000
	.align		4
        /*001c*/ 	.word	0xfffffffc


//--------------------- .text._ZN8pygpukit3ops7tf32_v220sgemm_tf32_v2_kernelEPKfS3_Pfiii --------------------------
	.section	.text._ZN8pygpukit3ops7tf32_v220sgemm_tf32_v2_kernelEPKfS3_Pfiii,"ax",@progbits
	.align	128
        .global         _ZN8pygpukit3ops7tf32_v220sgemm_tf32_v2_kernelEPKfS3_Pfiii
        .type           _ZN8pygpukit3ops7tf32_v220sgemm_tf32_v2_kernelEPKfS3_Pfiii,@function
        .size           _ZN8pygpukit3ops7tf32_v220sgemm_tf32_v2_kernelEPKfS3_Pfiii,(.L_x_12 - _ZN8pygpukit3ops7tf32_v220sgemm_tf32_v2_kernelEPKfS3_Pfiii)
        .other          _ZN8pygpukit3ops7tf32_v220sgemm_tf32_v2_kernelEPKfS3_Pfiii,@"STO_CUDA_ENTRY STV_DEFAULT"
_ZN8pygpukit3ops7tf32_v220sgemm_tf32_v2_kernelEPKfS3_Pfiii:
.text._ZN8pygpukit3ops7tf32_v220sgemm_tf32_v2_kernelEPKfS3_Pfiii:
[----:B------:R-:W-:Y:S01]  /*0000*/  LDC R1, c[0x0][0x37c] ;  /* 0x0000df00ff017b82 */ /* 0x000fe20000000800 */
[----:B------:R-:W1:Y:S07]  /*0010*/  S2R R125, SR_TID.X ;  /* 0x00000000007d7919 */ /* 0x000e6e0000002100 */
[----:B------:R-:W2:Y:S01]  /*0020*/  S2UR UR4, SR_CTAID.Y ;  /* 0x00000000000479c3 */ /* 0x000ea20000002600 */
[----:B------:R-:W3:Y:S01]  /*0030*/  LDCU UR6, c[0x0][0x39c] ;  /* 0x00007380ff0677ac */ /* 0x000ee20008000800 */
[----:B------:R-:W-:Y:S01]  /*0040*/  MOV R0, 0x400 ;  /* 0x0000040000007802 */ /* 0x000fe20000000f00 */
[----:B------:R-:W4:Y:S01]  /*0050*/  S2R R14, SR_CgaCtaId ;  /* 0x00000000000e7919 */ /* 0x000f220000008800 */
[----:B------:R-:W-:Y:S01]  /*0060*/  CS2R R86, SRZ ;  /* 0x0000000000567805 */ /* 0x000fe2000001ff00 */
[----:B------:R-:W5:Y:S01]  /*0070*/  LDCU UR10, c[0x0][0x3a0] ;  /* 0x00007400ff0a77ac */ /* 0x000f620008000800 */
[----:B------:R-:W-:Y:S01]  /*0080*/  CS2R R84, SRZ ;  /* 0x0000000000547805 */ /* 0x000fe2000001ff00 */
[----:B------:R-:W3:Y:S01]  /*0090*/  S2R R5, SR_SWINHI ;  /* 0x0000000000057919 */ /* 0x000ee20000002f00 */
[----:B------:R-:W1:Y:S01]  /*00a0*/  S2UR UR5, SR_CTAID.X ;  /* 0x00000000000579c3 */ /* 0x000e620000002500 */
[----:B------:R-:W3:Y:S01]  /*00b0*/  LDCU UR11, c[0x0][0x398] ;  /* 0x00007300ff0b77ac */ /* 0x000ee20008000800 */
[----:B------:R-:W-:Y:S01]  /*00c0*/  VIADD R3, R0, 0x5000 ;  /* 0x0000500000037836 */ /* 0x000fe20000000000 */
[----:B------:R-:W-:-:S02]  /*00d0*/  CS2R R26, SRZ ;  /* 0x00000000001a7805 */ /* 0x000fc4000001ff00 */
[----:B------:R-:W-:Y:S01]  /*00e0*/  CS2R R34, SRZ ;  /* 0x0000000000227805 */ /* 0x000fe2000001ff00 */
[----:B------:R-:W3:Y:S01]  /*00f0*/  LDCU.64 UR8, c[0x0][0x358] ;  /* 0x00006b00ff0877ac */ /* 0x000ee20008000a00 */
[----:B------:R-:W-:Y:S02]  /*0100*/  CS2R R38, SRZ ;  /* 0x0000000000267805 */ /* 0x000fe4000001ff00 */
[----:B------:R-:W-:Y:S02]  /*0110*/  CS2R R36, SRZ ;  /* 0x0000000000247805 */ /* 0x000fe4000001ff00 */
[----:B------:R-:W-:Y:S02]  /*0120*/  CS2R R78, SRZ ;  /* 0x00000000004e7805 */ /* 0x000fe4000001ff00 */
[----:B------:R-:W-:Y:S02]  /*0130*/  CS2R R76, SRZ ;  /* 0x00000000004c7805 */ /* 0x000fe4000001ff00 */
[----:B------:R-:W-:-:S02]  /*0140*/  CS2R R70, SRZ ;  /* 0x0000000000467805 */ /* 0x000fc4000001ff00 */
[----:B------:R-:W-:Y:S02]  /*0150*/  CS2R R68, SRZ ;  /* 0x0000000000447805 */ /* 0x000fe4000001ff00 */
[----:B------:R-:W-:Y:S02]  /*0160*/  CS2R R62, SRZ ;  /* 0x00000000003e7805 */ /* 0x000fe4000001ff00 */
[----:B------:R-:W-:Y:S02]  /*0170*/  CS2R R60, SRZ ;  /* 0x00000000003c7805 */ /* 0x000fe4000001ff00 */
[----:B------:R-:W-:Y:S01]  /*0180*/  CS2R R82, SRZ ;  /* 0x0000000000527805 */ /* 0x000fe2000001ff00 */
[----:B-----5:R-:W-:Y:S01]  /*0190*/  UISETP.GE.AND UP0, UPT, UR10, 0x10, UPT ;  /* 0x000000100a00788c */ /* 0x020fe2000bf06270 */
[----:B------:R-:W-:Y:S01]  /*01a0*/  CS2R R80, SRZ ;  /* 0x0000000000507805 */ /* 0x000fe2000001ff00 */
[----:B--2---:R-:W-:Y:S01]  /*01b0*/  USHF.L.U32 UR4, UR4, 0x7, URZ ;  /* 0x0000000704047899 */ /* 0x004fe200080006ff */
[----:B------:R-:W-:-:S02]  /*01c0*/  CS2R R42, SRZ ;  /* 0x00000000002a7805 */ /* 0x000fc4000001ff00 */
[----:B------:R-:W-:Y:S02]  /*01d0*/  CS2R R40, SRZ ;  /* 0x0000000000287805 */ /* 0x000fe4000001ff00 */
[----:B------:R-:W-:Y:S02]  /*01e0*/  CS2R R46, SRZ ;  /* 0x00000000002e7805 */ /* 0x000fe4000001ff00 */
[----:B------:R-:W-:Y:S02]  /*01f0*/  CS2R R44, SRZ ;  /* 0x00000000002c7805 */ /* 0x000fe4000001ff00 */
[----:B------:R-:W-:Y:S01]  /*0200*/  CS2R R50, SRZ ;  /* 0x0000000000327805 */ /* 0x000fe2000001ff00 */
[----:B-1----:R-:W-:Y:S01]  /*0210*/  IMAD.SHL.U32 R104, R125, 0x4, RZ ;  /* 0x000000047d687824 */ /* 0x002fe200078e00ff */
[----:B------:R-:W-:Y:S01]  /*0220*/  USHF.L.U32 UR5, UR5, 0x7, URZ ;  /* 0x0000000705057899 */ /* 0x000fe200080006ff */
[----:B------:R-:W-:Y:S02]  /*0230*/  SHF.R.U32.HI R124, RZ, 0x2, R125 ;  /* 0x00000002ff7c7819 */ /* 0x000fe4000001167d */
[----:B------:R-:W-:-:S02]  /*0240*/  CS2R R48, SRZ ;  /* 0x0000000000307805 */ /* 0x000fc4000001ff00 */
[----:B----4-:R-:W-:Y:S01]  /*0250*/  LEA R2, R14, R0, 0x18 ;  /* 0x000000000e027211 */ /* 0x010fe200078ec0ff */
[----:B---3--:R-:W-:Y:S01]  /*0260*/  IMAD.U32 R0, RZ, RZ, UR6 ;  /* 0x00000006ff007e24 */ /* 0x008fe2000f8e00ff */
[----:B------:R-:W-:Y:S01]  /*0270*/  LOP3.LUT R97, R104, 0x7c, RZ, 0xc0, !PT ;  /* 0x0000007c68617812 */ /* 0x000fe200078ec0ff */
[----:B------:R-:W-:Y:S01]  /*0280*/  USHF.R.S32.HI UR6, URZ, 0x1f, UR10 ;  /* 0x0000001fff067899 */ /* 0x000fe2000801140a */
[----:B------:R-:W-:Y:S02]  /*0290*/  LOP3.LUT R123, R124, UR4, RZ, 0xfc, !PT ;  /* 0x000000047c7b7c12 */ /* 0x000fe4000f8efcff */
[----:B------:R-:W-:Y:S02]  /*02a0*/  CS2R R54, SRZ ;  /* 0x0000000000367805 */ /* 0x000fe4000001ff00 */
[----:B------:R-:W-:Y:S01]  /*02b0*/  LOP3.LUT R104, R104, 0xc, RZ, 0xc0, !PT ;  /* 0x0000000c68687812 */ /* 0x000fe200078ec0ff */
[----:B------:R-:W-:Y:S01]  /*02c0*/  VIADD R122, R97, UR5 ;  /* 0x00000005617a7c36 */ /* 0x000fe20008000000 */
[----:B------:R-:W-:Y:S01]  /*02d0*/  SHF.R.U32.HI R99, RZ, 0x5, R125 ;  /* 0x00000005ff637819 */ /* 0x000fe2000001167d */
[----:B------:R-:W-:Y:S01]  /*02e0*/  VIADD R22, R123, 0x40 ;  /* 0x000000407b167836 */ /* 0x000fe20000000000 */
[----:B------:R-:W-:-:S02]  /*02f0*/  ISETP.GE.AND P1, PT, R104, UR10, PT ;  /* 0x0000000a68007c0c */ /* 0x000fc4000bf26270 */
[----:B------:R-:W-:Y:S02]  /*0300*/  CS2R R52, SRZ ;  /* 0x0000000000347805 */ /* 0x000fe4000001ff00 */
[----:B------:R-:W-:Y:S01]  /*0310*/  ISETP.GE.AND P0, PT, R122, R0, PT ;  /* 0x000000007a00720c */ /* 0x000fe20003f06270 */
[----:B------:R-:W-:Y:S01]  /*0320*/  VIADD R25, R99, 0x8 ;  /* 0x0000000863197836 */ /* 0x000fe20000000000 */
[----:B------:R-:W-:Y:S02]  /*0330*/  ISETP.GE.OR P2, PT, R123, UR11, P1 ;  /* 0x0000000b7b007c0c */ /* 0x000fe40008f46670 */
[----:B------:R-:W-:Y:S02]  /*0340*/  CS2R R74, SRZ ;  /* 0x00000000004a7805 */ /* 0x000fe4000001ff00 */
[----:B------:R-:W-:Y:S02]  /*0350*/  ISETP.GE.OR P1, PT, R22, UR11, P1 ;  /* 0x0000000b16007c0c */ /* 0x000fe40008f26670 */
[----:B------:R-:W-:-:S02]  /*0360*/  CS2R R72, SRZ ;  /* 0x0000000000487805 */ /* 0x000fc4000001ff00 */
[----:B------:R-:W-:Y:S02]  /*0370*/  LEA R14, R14, R3, 0x18 ;  /* 0x000000030e0e7211 */ /* 0x000fe400078ec0ff */
[----:B------:R-:W-:Y:S02]  /*0380*/  CS2R R66, SRZ ;  /* 0x0000000000427805 */ /* 0x000fe4000001ff00 */
[----:B------:R-:W-:Y:S02]  /*0390*/  ISETP.GE.OR P4, PT, R99, UR10, P0 ;  /* 0x0000000a63007c0c */ /* 0x000fe40008786670 */
[----:B------:R-:W-:Y:S02]  /*03a0*/  CS2R R64, SRZ ;  /* 0x0000000000407805 */ /* 0x000fe4000001ff00 */
[----:B------:R-:W-:Y:S02]  /*03b0*/  SHF.L.U32 R3, R125, 0x4, RZ ;  /* 0x000000047d037819 */ /* 0x000fe400000006ff */
[----:B------:R-:W-:-:S02]  /*03c0*/  CS2R R58, SRZ ;  /* 0x00000000003a7805 */ /* 0x000fc4000001ff00 */
[----:B------:R-:W-:Y:S02]  /*03d0*/  ISETP.GE.OR P3, PT, R25, UR10, P0 ;  /* 0x0000000a19007c0c */ /* 0x000fe40008766670 */
[----:B------:R-:W-:Y:S02]  /*03e0*/  CS2R R56, SRZ ;  /* 0x0000000000387805 */ /* 0x000fe4000001ff00 */
[----:B------:R-:W-:Y:S01]  /*03f0*/  SHF.L.U32 R4, R125, 0x4, RZ ;  /* 0x000000047d047819 */ /* 0x000fe200000006ff */
[----:B------:R-:W1:Y:S01]  /*0400*/  @!P2 LDC.64 R6, c[0x0][0x380] ;  /* 0x0000e000ff06ab82 */ /* 0x000e620000000a00 */
[----:B------:R-:W-:Y:S01]  /*0410*/  LOP3.LUT R119, R3, 0x30, RZ, 0xc0, !PT ;  /* 0x0000003003777812 */ /* 0x000fe200078ec0ff */
[----:B------:R-:W-:Y:S01]  /*0420*/  ULEA.HI UR6, UR6, UR10, URZ, 0x4 ;  /* 0x0000000a06067291 */ /* 0x000fe2000f8f20ff */
[----:B------:R-:W-:Y:S02]  /*0430*/  MOV R2, R2 ;  /* 0x0000000200027202 */ /* 0x000fe40000000f00 */
[----:B------:R-:W-:-:S02]  /*0440*/  MOV R3, R5 ;  /* 0x0000000500037202 */ /* 0x000fc40000000f00 */
[----:B------:R-:W-:Y:S01]  /*0450*/  LOP3.LUT R117, R4, 0x1f0, RZ, 0xc0, !PT ;  /* 0x000001f004757812 */ /* 0x000fe200078ec0ff */
[--C-:B------:R-:W-:Y:S01]  /*0460*/  @!P4 IMAD R23, R99, R0, R122.reuse ;  /* 0x000000006317c224 */ /* 0x100fe200078e027a */
[----:B------:R-:W-:Y:S02]  /*0470*/  MOV R14, R14 ;  /* 0x0000000e000e7202 */ /* 0x000fe40000000f00 */
[----:B------:R-:W-:Y:S01]  /*0480*/  MOV R15, R5 ;  /* 0x00000005000f7202 */ /* 0x000fe20000000f00 */
[----:B------:R-:W2:Y:S01]  /*0490*/  @!P1 LDC.64 R12, c[0x0][0x380] ;  /* 0x0000e000ff0c9b82 */ /* 0x000ea20000000a00 */
[----:B------:R-:W-:Y:S01]  /*04a0*/  IADD3 R118, P5, PT, R2, R119, RZ ;  /* 0x0000007702767210 */ /* 0x000fe20007fbe0ff */
[----:B------:R-:W-:Y:S01]  /*04b0*/  @!P3 IMAD R25, R25, R0, R122 ;  /* 0x000000001919b224 */ /* 0x000fe200078e027a */
[----:B------:R-:W-:Y:S02]  /*04c0*/  IADD3 R116, P6, PT, R14, R117, RZ ;  /* 0x000000750e747210 */ /* 0x000fe40007fde0ff */
[----:B------:R-:W-:-:S03]  /*04d0*/  IADD3.X R119, PT, PT, RZ, R3, RZ, P5, !PT ;  /* 0x00000003ff777210 */ /* 0x000fc60002ffe4ff */
[----:B------:R-:W3:Y:S01]  /*04e0*/  @!P4 LDC.64 R8, c[0x0][0x388] ;  /* 0x0000e200ff08cb82 */ /* 0x000ee20000000a00 */
[----:B------:R-:W-:Y:S02]  /*04f0*/  IMAD.X R117, RZ, RZ, R15, P6 ;  /* 0x000000ffff757224 */ /* 0x000fe400030e060f */
[----:B------:R-:W-:-:S04]  /*0500*/  IMAD.WIDE.U32 R18, R124, 0x50, R118 ;  /* 0x000000507c127825 */ /* 0x000fc800078e0076 */
[----:B------:R-:W-:Y:S01]  /*0510*/  IMAD.WIDE.U32 R20, R99, 0x210, R116 ;  /* 0x0000021063147825 */ /* 0x000fe200078e0074 */
[----:B------:R-:W4:Y:S01]  /*0520*/  @!P3 LDC.64 R16, c[0x0][0x388] ;  /* 0x0000e200ff10bb82 */ /* 0x000f220000000a00 */
[----:B------:R-:W-:Y:S02]  /*0530*/  @!P1 IADD3 R4, P5, PT, R18, 0x1400, RZ ;  /* 0x0000140012049810 */ /* 0x000fe40007fbe0ff */
[----:B------:R-:W-:Y:S02]  /*0540*/  @!P2 MOV R29, R18 ;  /* 0x00000012001da202 */ /* 0x000fe40000000f00 */
[----:B------:R-:W-:Y:S01]  /*0550*/  @!P3 IADD3 R10, P6, PT, R20, 0x1080, RZ ;  /* 0x00001080140ab810 */ /* 0x000fe20007fde0ff */
[----:B------:R-:W-:Y:S01]  /*0560*/  @!P1 IMAD.X R5, RZ, RZ, R19, P5 ;  /* 0x000000ffff059224 */ /* 0x000fe200028e0613 */
[----:B------:R-:W-:Y:S01]  /*0570*/  @!P4 MOV R33, R20 ;  /* 0x000000140021c202 */ /* 0x000fe20000000f00 */
[--C-:B------:R-:W-:Y:S01]  /*0580*/  @!P2 IMAD R19, R123, UR10, R104.reuse ;  /* 0x0000000a7b13ac24 */ /* 0x100fe2000f8e0268 */
[----:B------:R-:W-:Y:S01]  /*0590*/  @!P3 IADD3.X R11, PT, PT, RZ, R21, RZ, P6, !PT ;  /* 0x00000015ff0bb210 */ /* 0x000fe200037fe4ff */
[----:B------:R-:W-:Y:S01]  /*05a0*/  @!P1 IMAD R21, R22, UR10, R104 ;  /* 0x0000000a16159c24 */ /* 0x000fe2000f8e0268 */
[----:B------:R-:W-:Y:S01]  /*05b0*/  @!P1 MOV R31, R4 ;  /* 0x00000004001f9202 */ /* 0x000fe20000000f00 */
[----:B-1----:R-:W-:-:S04]  /*05c0*/  @!P2 IMAD.WIDE.U32 R4, R19, 0x4, R6 ;  /* 0x000000041304a825 */ /* 0x002fc800078e0006 */
[----:B--2---:R-:W-:Y:S01]  /*05d0*/  @!P1 IMAD.WIDE.U32 R6, R21, 0x4, R12 ;  /* 0x0000000415069825 */ /* 0x004fe200078e000c */
[----:B------:R-:W-:Y:S01]  /*05e0*/  @!P3 MOV R13, R10 ;  /* 0x0000000a000db202 */ /* 0x000fe20000000f00 */
[----:B------:R-:W-:Y:S01]  /*05f0*/  @!PT LDS RZ, [RZ] ;  /* 0x00000000fffff984 */ /* 0x000fe20000000800 */
[----:B------:R-:W-:Y:S01]  /*0600*/  @!PT LDS RZ, [RZ] ;  /* 0x00000000fffff984 */ /* 0x000fe20000000800 */
[----:B------:R-:W-:Y:S01]  /*0610*/  @!PT LDS RZ, [RZ] ;  /* 0x00000000fffff984 */ /* 0x000fe20000000800 */
[----:B------:R1:W-:Y:S02]  /*0620*/  @!P2 LDGSTS.E.BYPASS.128 [R29], desc[UR8][R4.64] ;  /* 0x00000000041dafae */ /* 0x0003e4000b981808 */
[----:B---3--:R-:W-:Y:S02]  /*0630*/  @!P4 IMAD.WIDE R8, R23, 0x4, R8 ;  /* 0x000000041708c825 */ /* 0x008fe400078e0208 */
[----:B------:R2:W-:Y:S02]  /*0640*/  @!P1 LDGSTS.E.BYPASS.128 [R31], desc[UR8][R6.64] ;  /* 0x00000000061f9fae */ /* 0x0005e4000b981808 */
[----:B----4-:R-:W-:Y:S01]  /*0650*/  @!P3 IMAD.WIDE R10, R25, 0x4, R16 ;  /* 0x00000004190ab825 */ /* 0x010fe200078e0210 */
[----:B------:R-:W-:Y:S01]  /*0660*/  CS2R R24, SRZ ;  /* 0x0000000000187805 */ /* 0x000fe2000001ff00 */
[----:B------:R3:W-:Y:S04]  /*0670*/  @!P4 LDGSTS.E.BYPASS.128 [R33], desc[UR8][R8.64] ;  /* 0x000000000821cfae */ /* 0x0007e8000b981808 */
[----:B------:R4:W-:Y:S01]  /*0680*/  @!P3 LDGSTS.E.BYPASS.128 [R13], desc[UR8][R10.64] ;  /* 0x000000000a0dbfae */ /* 0x0009e2000b981808 */
[----:B-1----:R-:W-:Y:S01]  /*0690*/  SHF.R.U32.HI R4, RZ, 0x1, R125 ;  /* 0x00000001ff047819 */ /* 0x002fe2000001167d */
[----:B------:R-:W-:Y:S01]  /*06a0*/  IMAD.SHL.U32 R125, R125, 0x2, RZ ;  /* 0x000000027d7d7824 */ /* 0x000fe200078e00ff */
[----:B------:R-:W-:Y:S01]  /*06b0*/  CS2R R28, SRZ ;  /* 0x00000000001c7805 */ /* 0x000fe2000001ff00 */
[----:B------:R-:W0:Y:S01]  /*06c0*/  LDGDEPBAR ;  /* 0x00000000000079af */ /* 0x000e220000000000 */
[----:B--2---:R-:W-:-:S02]  /*06d0*/  CS2R R30, SRZ ;  /* 0x00000000001e7805 */ /* 0x004fc4000001ff00 */
[----:B------:R-:W-:Y:S02]  /*06e0*/  LOP3.LUT R88, R4, 0x60, RZ, 0xc0, !PT ;  /* 0x0000006004587812 */ /* 0x000fe400078ec0ff */
[----:B---3--:R-:W-:Y:S02]  /*06f0*/  CS2R R32, SRZ ;  /* 0x0000000000207805 */ /* 0x008fe4000001ff00 */
[----:B------:R-:W-:Y:S01]  /*0700*/  LOP3.LUT R125, R125, 0x40, RZ, 0xc0, !PT ;  /* 0x000000407d7d7812 */ /* 0x000fe200078ec0ff */
[----:B------:R-:W-:-:S04]  /*0710*/  DEPBAR.LE SB0, 0x0 ;  /* 0x000080000000791a */ /* 0x000fc80000000000 */
[----:B------:R-:W-:Y:S06]  /*0720*/  BAR.SYNC.DEFER_BLOCKING 0x0 ;  /* 0x0000000000007b1d */ /* 0x000fec0000010000 */
[----:B----4-:R-:W-:Y:S05]  /*0730*/  BRA.U !UP0, `(.L_x_0) ;  /* 0x00000021083c7547 */ /* 0x010fea000b800000 */
[----:B------:R-:W1:Y:S01]  /*0740*/  S2R R7, SR_LANEID ;  /* 0x0000000000077919 */ /* 0x000e620000000000 */
[C---:B------:R-:W-:Y:S01]  /*0750*/  VIADD R11, R99.reuse, 0x18 ;  /* 0x00000018630b7836 */ /* 0x040fe20000000000 */
[----:B------:R-:W-:Y:S01]  /*0760*/  IADD3 R9, PT, PT, R99, 0x10, RZ ;  /* 0x0000001063097810 */ /* 0x000fe20007ffe0ff */
[----:B------:R-:W-:Y:S01]  /*0770*/  IMAD.WIDE.U32 R4, R88, 0x50, R2 ;  /* 0x0000005058047825 */ /* 0x000fe200078e0002 */
[----:B------:R-:W-:-:S03]  /*0780*/  USHF.R.S32.HI UR7, URZ, 0x4, UR6 ;  /* 0x00000004ff077899 */ /* 0x000fc60008011406 */
[----:B------:R-:W-:Y:S01]  /*0790*/  IMAD R98, R11, R0, UR5 ;  /* 0x000000050b627e24 */ /* 0x000fe2000f8e0200 */
[----:B------:R-:W-:Y:S01]  /*07a0*/  UISETP.GT.AND UP0, UPT, UR7, 0x1, UPT ;  /* 0x000000010700788c */ /* 0x000fe2000bf04270 */
[----:B------:R-:W-:-:S04]  /*07b0*/  IMAD.WIDE.U32 R14, R125, 0x4, R14 ;  /* 0x000000047d0e7825 */ /* 0x000fc800078e000e */
[----:B------:R-:W-:Y:S01]  /*07c0*/  IMAD R6, R9, R0, UR5 ;  /* 0x0000000509067e24 */ /* 0x000fe2000f8e0200 */
[----:B------:R-:W-:Y:S01]  /*07d0*/  IADD3 R16, P1, PT, R14, 0x40, RZ ;  /* 0x000000400e107810 */ /* 0x000fe20007f3e0ff */
[C---:B------:R-:W-:Y:S02]  /*07e0*/  IMAD.IADD R98, R97.reuse, 0x1, R98 ;  /* 0x0000000161627824 */ /* 0x040fe400078e0262 */
[----:B------:R-:W-:Y:S01]  /*07f0*/  IMAD.IADD R97, R97, 0x1, R6 ;  /* 0x0000000161617824 */ /* 0x000fe200078e0206 */
[----:B------:R-:W-:Y:S01]  /*0800*/  IADD3 R6, P2, PT, R4, 0x500, RZ ;  /* 0x0000050004067810 */ /* 0x000fe20007f5e0ff */
[----:B------:R-:W-:Y:S02]  /*0810*/  IMAD.X R17, RZ, RZ, R15, P1 ;  /* 0x000000ffff117224 */ /* 0x000fe400008e060f */
[--C-:B------:R-:W-:Y:S02]  /*0820*/  IMAD R109, R22, UR10, R104.reuse ;  /* 0x0000000a166d7c24 */ /* 0x100fe4000f8e0268 */
[----:B------:R-:W-:Y:S01]  /*0830*/  IMAD R108, R123, UR10, R104 ;  /* 0x0000000a7b6c7c24 */ /* 0x000fe2000f8e0268 */
[----:B-1----:R-:W-:-:S02]  /*0840*/  SHF.R.U32.HI R25, RZ, 0x2, R7 ;  /* 0x00000002ff197819 */ /* 0x002fc40000011607 */
[----:B------:R-:W-:Y:S02]  /*0850*/  LOP3.LUT R2, R7, 0x3, RZ, 0xc0, !PT ;  /* 0x0000000307027812 */ /* 0x000fe400078ec0ff */
[----:B------:R-:W-:-:S03]  /*0860*/  IADD3.X R7, PT, PT, RZ, R5, RZ, P2, !PT ;  /* 0x00000005ff077210 */ /* 0x000fc600017fe4ff */
[----:B------:R-:W-:Y:S02]  /*0870*/  IMAD R49, R25, 0x14, R2 ;  /* 0x0000001419317824 */ /* 0x000fe400078e0202 */
[----:B------:R-:W-:Y:S02]  /*0880*/  IMAD R25, R2, 0x84, R25 ;  /* 0x0000008402197824 */ /* 0x000fe400078e0219 */
[----:B------:R-:W-:-:S04]  /*0890*/  IMAD.WIDE R20, R49, 0x4, R6 ;  /* 0x0000000431147825 */ /* 0x000fc800078e0206 */
[C---:B------:R-:W-:Y:S02]  /*08a0*/  VIADD R23, R25.reuse, 0x210 ;  /* 0x0000021019177836 */ /* 0x040fe40000000000 */
[----:B------:R-:W-:-:S04]  /*08b0*/  IMAD.WIDE R76, R25, 0x4, R16 ;  /* 0x00000004194c7825 */ /* 0x000fc800078e0210 */
[----:B------:R-:W-:Y:S01]  /*08c0*/  IMAD.WIDE R18, R23, 0x4, R16 ;  /* 0x0000000417127825 */ /* 0x000fe200078e0210 */
[----:B------:R-:W-:Y:S06]  /*08d0*/  BRA.U !UP0, `(.L_x_1) ;  /* 0x0000000108947547 */ /* 0x000fec000b800000 */
[----:B------:R-:W-:Y:S02]  /*08e0*/  IADD3 R2, PT, PT, R104, 0x10, RZ ;  /* 0x0000001068027810 */ /* 0x000fe40007ffe0ff */
[----:B------:R-:W-:Y:S02]  /*08f0*/  ISETP.GE.OR P3, PT, R9, UR10, P0 ;  /* 0x0000000a09007c0c */ /* 0x000fe40008766670 */
[----:B------:R-:W-:Y:S02]  /*0900*/  ISETP.GE.AND P1, PT, R2, UR10, PT ;  /* 0x0000000a02007c0c */ /* 0x000fe4000bf26270 */
[----:B------:R-:W-:Y:S02]  /*0910*/  ISETP.GE.OR P0, PT, R11, UR10, P0 ;  /* 0x0000000a0b007c0c */ /* 0x000fe40008706670 */
[----:B------:R-:W-:Y:S02]  /*0920*/  ISETP.GE.OR P2, PT, R123, UR11, P1 ;  /* 0x0000000b7b007c0c */ /* 0x000fe40008f46670 */
[----:B------:R-:W-:-:S02]  /*0930*/  ISETP.GE.OR P1, PT, R22, UR11, P1 ;  /* 0x0000000b16007c0c */ /* 0x000fc40008f26670 */
[----:B------:R-:W-:Y:S02]  /*0940*/  IADD3 R8, P5, PT, R116, 0x2100, RZ ;  /* 0x0000210074087810 */ /* 0x000fe40007fbe0ff */
[----:B------:R-:W-:Y:S01]  /*0950*/  IADD3 R2, P4, PT, R118, 0x2800, RZ ;  /* 0x0000280076027810 */ /* 0x000fe20007f9e0ff */
[----:B------:R-:W1:Y:S02]  /*0960*/  @!P3 LDC.64 R30, c[0x0][0x388] ;  /* 0x0000e200ff1ebb82 */ /* 0x000e640000000a00 */
[----:B------:R-:W-:Y:S02]  /*0970*/  IMAD.X R9, RZ, RZ, R117, P5 ;  /* 0x000000ffff097224 */ /* 0x000fe400028e0675 */
[----:B------:R-:W-:Y:S02]  /*0980*/  IMAD.X R3, RZ, RZ, R119, P4 ;  /* 0x000000ffff037224 */ /* 0x000fe400020e0677 */
[----:B------:R-:W-:Y:S02]  /*0990*/  IMAD.WIDE.U32 R8, R99, 0x210, R8 ;  /* 0x0000021063087825 */ /* 0x000fe400078e0008 */
[----:B------:R-:W2:Y:S02]  /*09a0*/  @!P2 LDC.64 R26, c[0x0][0x380] ;  /* 0x0000e000ff1aab82 */ /* 0x000ea40000000a00 */
[----:B------:R-:W-:Y:S01]  /*09b0*/  IMAD.WIDE.U32 R2, R124, 0x50, R2 ;  /* 0x000000507c027825 */ /* 0x000fe200078e0002 */
[----:B------:R-:W-:-:S02]  /*09c0*/  @!P0 IADD3 R12, P5, PT, R8, 0x1080, RZ ;  /* 0x00001080080c8810 */ /* 0x000fc40007fbe0ff */
[----:B------:R-:W-:Y:S02]  /*09d0*/  @!P3 MOV R39, R8 ;  /* 0x000000080027b202 */ /* 0x000fe40000000f00 */
[----:B------:R-:W-:Y:S01]  /*09e0*/  @!P1 IADD3 R10, P4, PT, R2, 0x1400, RZ ;  /* 0x00001400020a9810 */ /* 0x000fe20007f9e0ff */
[----:B------:R-:W3:Y:S01]  /*09f0*/  @!P1 LDC.64 R28, c[0x0][0x380] ;  /* 0x0000e000ff1c9b82 */ /* 0x000ee20000000a00 */
[----:B------:R-:W-:Y:S01]  /*0a00*/  @!P2 MOV R35, R2 ;  /* 0x000000020023a202 */ /* 0x000fe20000000f00 */
[----:B------:R-:W-:Y:S01]  /*0a10*/  @!P0 IMAD.X R13, RZ, RZ, R9, P5 ;  /* 0x000000ffff0d8224 */ /* 0x000fe200028e0609 */
[----:B------:R-:W-:Y:S01]  /*0a20*/  @!P1 IADD3.X R11, PT, PT, RZ, R3, RZ, P4, !PT ;  /* 0x00000003ff0b9210 */ /* 0x000fe200027fe4ff */
[----:B------:R-:W-:Y:S01]  /*0a30*/  @!P2 VIADD R3, R108, 0x10 ;  /* 0x000000106c03a836 */ /* 0x000fe20000000000 */
[----:B------:R-:W-:Y:S02]  /*0a40*/  @!P1 IADD3 R9, PT, PT, R109, 0x10, RZ ;  /* 0x000000106d099810 */ /* 0x000fe40007ffe0ff */
[----:B------:R-:W-:Y:S01]  /*0a50*/  @!P1 MOV R37, R10 ;  /* 0x0000000a00259202 */ /* 0x000fe20000000f00 */
[----:B------:R-:W4:Y:S01]  /*0a60*/  @!P0 LDC.64 R32, c[0x0][0x388] ;  /* 0x0000e200ff208b82 */ /* 0x000f220000000a00 */
[----:B------:R-:W-:Y:S01]  /*0a70*/  @!P0 MOV R41, R12 ;  /* 0x0000000c00298202 */ /* 0x000fe20000000f00 */
[----:B-1----:R-:W-:-:S04]  /*0a80*/  @!P3 IMAD.WIDE R10, R97, 0x4, R30 ;  /* 0x00000004610ab825 */ /* 0x002fc800078e021e */
[----:B--2---:R-:W-:-:S05]  /*0a90*/  @!P2 IMAD.WIDE.U32 R2, R3, 0x4, R26 ;  /* 0x000000040302a825 */ /* 0x004fca00078e001a */
[----:B------:R-:W-:Y:S01]  /*0aa0*/  @!PT LDS RZ, [RZ] ;  /* 0x00000000fffff984 */ /* 0x000fe20000000800 */
[----:B------:R-:W-:Y:S01]  /*0ab0*/  @!PT LDS RZ, [RZ] ;  /* 0x00000000fffff984 */ /* 0x000fe20000000800 */
[----:B------:R-:W-:Y:S01]  /*0ac0*/  @!PT LDS RZ, [RZ] ;  /* 0x00000000fffff984 */ /* 0x000fe20000000800 */
[----:B------:R1:W-:Y:S01]  /*0ad0*/  @!P2 LDGSTS.E.BYPASS.128 [R35], desc[UR8][R2.64] ;  /* 0x000000000223afae */ /* 0x0003e2000b981808 */
[----:B---3--:R-:W-:-:S05]  /*0ae0*/  @!P1 IMAD.WIDE.U32 R8, R9, 0x4, R28 ;  /* 0x0000000409089825 */ /* 0x008fca00078e001c */
[----:B------:R1:W-:Y:S01]  /*0af0*/  @!P1 LDGSTS.E.BYPASS.128 [R37], desc[UR8][R8.64] ;  /* 0x0000000008259fae */ /* 0x0003e2000b981808 */
[----:B----4-:R-:W-:-:S03]  /*0b00*/  @!P0 IMAD.WIDE R12, R98, 0x4, R32 ;  /* 0x00000004620c8825 */ /* 0x010fc600078e0220 */
[----:B------:R1:W-:Y:S04]  /*0b10*/  @!P3 LDGSTS.E.BYPASS.128 [R39], desc[UR8][R10.64] ;  /* 0x000000000a27bfae */ /* 0x0003e8000b981808 */
[----:B------:R1:W-:Y:S02]  /*0b20*/  @!P0 LDGSTS.E.BYPASS.128 [R41], desc[UR8][R12.64] ;  /* 0x000000000c298fae */ /* 0x0003e4000b981808 */
.L_x_1:
[----:B-1----:R-:W-:Y:S01]  /*0b30*/  VIADD R39, R49, 0xa0 ;  /* 0x000000a031277836 */ /* 0x002fe20000000000 */
[----:B------:R-:W2:Y:S01]  /*0b40*/  LD.E R76, desc[UR8][R76.64] ;  /* 0x000000084c4c7980 */ /* 0x000ea2000c101900 */
[----:B------:R-:W-:Y:S02]  /*0b50*/  VIADD R29, R25, 0x8 ;  /* 0x00000008191d7836 */ /* 0x000fe40000000000 */
[--C-:B------:R-:W-:Y:S01]  /*0b60*/  IMAD.WIDE R8, R49, 0x4, R4.reuse ;  /* 0x0000000431087825 */ /* 0x100fe200078e0204 */
[----:B------:R-:W3:Y:S03]  /*0b70*/  LD.E R68, desc[UR8][R20.64] ;  /* 0x0000000814447980 */ /* 0x000ee6000c101900 */
[C---:B------:R-:W-:Y:S01]  /*0b80*/  IMAD.WIDE R10, R39.reuse, 0x4, R4 ;  /* 0x00000004270a7825 */ /* 0x040fe200078e0204 */
[----:B------:R1:W2:Y:S03]  /*0b90*/  LD.E R60, desc[UR8][R8.64] ;  /* 0x00000008083c7980 */ /* 0x0002a6000c101900 */
[----:B------:R-:W-:Y:S01]  /*0ba0*/  IMAD.WIDE R32, R39, 0x4, R6 ;  /* 0x0000000427207825 */ /* 0x000fe200078e0206 */
[----:B------:R4:W2:Y:S03]  /*0bb0*/  LD.E R61, desc[UR8][R10.64] ;  /* 0x000000080a3d7980 */ /* 0x0008a6000c101900 */
[----:B------:R-:W-:Y:S01]  /*0bc0*/  IMAD.WIDE R56, R29, 0x4, R16 ;  /* 0x000000041d387825 */ /* 0x000fe200078e0210 */
[----:B------:R5:W3:Y:S01]  /*0bd0*/  LD.E R69, desc[UR8][R32.64] ;  /* 0x0000000820457980 */ /* 0x000ae2000c101900 */
[----:B------:R-:W-:-:S02]  /*0be0*/  IADD3 R27, PT, PT, R25, 0x218, RZ ;  /* 0x00000218191b7810 */ /* 0x000fc40007ffe0ff */
[C---:B------:R-:W-:Y:S01]  /*0bf0*/  IADD3 R30, P2, PT, R4.reuse, 0x520, RZ ;  /* 0x00000520041e7810 */ /* 0x040fe20007f5e0ff */
[C---:B------:R-:W-:Y:S01]  /*0c00*/  VIADD R55, R49.reuse, 0x4 ;  /* 0x0000000431377836 */ /* 0x040fe20000000000 */
[----:B------:R-:W3:Y:S01]  /*0c10*/  LD.E R56, desc[UR8][R56.64] ;  /* 0x0000000838387980 */ /* 0x000ee2000c101900 */
[----:B------:R-:W-:Y:S01]  /*0c20*/  IADD3 R42, P0, PT, R4, 0x20, RZ ;  /* 0x00000020042a7810 */ /* 0x000fe20007f1e0ff */
[----:B------:R-:W-:Y:S02]  /*0c30*/  VIADD R59, R49, 0xa4 ;  /* 0x000000a4313b7836 */ /* 0x000fe40000000000 */
[----:B------:R-:W-:Y:S01]  /*0c40*/  IMAD.WIDE R16, R27, 0x4, R16 ;  /* 0x000000041b107825 */ /* 0x000fe200078e0210 */
[----:B------:R-:W-:Y:S01]  /*0c50*/  IADD3.X R43, PT, PT, RZ, R5, RZ, P0, !PT ;  /* 0x00000005ff2b7210 */ /* 0x000fe200007fe4ff */
[----:B------:R-:W3:Y:S02]  /*0c60*/  LD.E R13, desc[UR8][R18.64] ;  /* 0x00000008120d7980 */ /* 0x000ee4000c101900 */
[----:B------:R-:W-:-:S02]  /*0c70*/  IMAD.X R31, RZ, RZ, R5, P2 ;  /* 0x000000ffff1f7224 */ /* 0x000fc400010e0605 */
[C---:B-1----:R-:W-:Y:S01]  /*0c80*/  IMAD.WIDE R8, R55.reuse, 0x4, R4 ;  /* 0x0000000437087825 */ /* 0x042fe200078e0204 */
[----:B------:R-:W3:Y:S03]  /*0c90*/  LD.E R21, desc[UR8][R16.64] ;  /* 0x0000000810157980 */ /* 0x000ee6000c101900 */
[----:B----4-:R-:W-:Y:S01]  /*0ca0*/  IMAD.WIDE R10, R55, 0x4, R6 ;  /* 0x00000004370a7825 */ /* 0x010fe200078e0206 */
[----:B------:R-:W-:Y:S01]  /*0cb0*/  IADD3 R2, P1, PT, R14, 0x10c0, RZ ;  /* 0x000010c00e027810 */ /* 0x000fe20007f3e0ff */
[----:B------:R-:W4:Y:S02]  /*0cc0*/  LD.E R18, desc[UR8][R8.64] ;  /* 0x0000000808127980 */ /* 0x000f24000c101900 */
[C---:B------:R-:W-:Y:S02]  /*0cd0*/  IMAD.WIDE R4, R59.reuse, 0x4, R4 ;  /* 0x000000043b047825 */ /* 0x040fe400078e0204 */
[----:B------:R-:W0:Y:S02]  /*0ce0*/  LDGDEPBAR ;  /* 0x00000000000079af */ /* 0x000e240000000000 */
[----:B-----5:R-:W-:-:S02]  /*0cf0*/  IMAD.WIDE R32, R59, 0x4, R6 ;  /* 0x000000043b207825 */ /* 0x020fc400078e0206 */
[----:B------:R-:W5:Y:S04]  /*0d00*/  LD.E R16, desc[UR8][R10.64] ;  /* 0x000000080a107980 */ /* 0x000f68000c101900 */
[----:B------:R1:W4:Y:S04]  /*0d10*/  LD.E R19, desc[UR8][R4.64] ;  /* 0x0000000804137980 */ /* 0x000328000c101900 */
[----:B------:R1:W5:Y:S01]  /*0d20*/  LD.E R17, desc[UR8][R32.64] ;  /* 0x0000000820117980 */ /* 0x000362000c101900 */
[----:B------:R-:W-:Y:S01]  /*0d30*/  IMAD.X R3, RZ, RZ, R15, P1 ;  /* 0x000000ffff037224 */ /* 0x000fe200008e060f */
[----:B------:R-:W-:-:S02]  /*0d40*/  IADD3 R36, P1, PT, R14, 0xc0, RZ ;  /* 0x000000c00e247810 */ /* 0x000fc40007f3e0ff */
[----:B------:R-:W-:Y:S01]  /*0d50*/  IADD3 R6, P0, PT, R14, 0x80, RZ ;  /* 0x000000800e067810 */ /* 0x000fe20007f1e0ff */
[----:B------:R-:W-:-:S03]  /*0d60*/  IMAD.WIDE R34, R25, 0x4, R2 ;  /* 0x0000000419227825 */ /* 0x000fc600078e0202 */
[----:B------:R-:W-:Y:S01]  /*0d70*/  IADD3.X R7, PT, PT, RZ, R15, RZ, P0, !PT ;  /* 0x0000000fff077210 */ /* 0x000fe200007fe4ff */
[----:B------:R-:W-:Y:S01]  /*0d80*/  IMAD.X R37, RZ, RZ, R15, P1 ;  /* 0x000000ffff257224 */ /* 0x000fe200008e060f */
[----:B------:R1:W5:Y:S01]  /*0d90*/  LD.E R20, desc[UR8][R34.64] ;  /* 0x0000000822147980 */ /* 0x000362000c101900 */
[----:B------:R-:W-:-:S04]  /*0da0*/  IMAD.WIDE R44, R49, 0x4, R42 ;  /* 0x00000004312c7825 */ /* 0x000fc800078e022a */
[----:B------:R-:W-:Y:S01]  /*0db0*/  IMAD.WIDE R46, R39, 0x4, R42 ;  /* 0x00000004272e7825 */ /* 0x000fe200078e022a */
[----:B------:R1:W5:Y:S03]  /*0dc0*/  LD.E R10, desc[UR8][R44.64] ;  /* 0x000000082c0a7980 */ /* 0x000366000c101900 */
[--C-:B------:R-:W-:Y:S01]  /*0dd0*/  IMAD.WIDE R48, R49, 0x4, R30.reuse ;  /* 0x0000000431307825 */ /* 0x100fe200078e021e */
[----:B------:R1:W5:Y:S03]  /*0de0*/  LD.E R11, desc[UR8][R46.64] ;  /* 0x000000082e0b7980 */ /* 0x000366000c101900 */
[----:B-1----:R-:W-:Y:S01]  /*0df0*/  IMAD.WIDE R4, R39, 0x4, R30 ;  /* 0x0000000427047825 */ /* 0x002fe200078e021e */
[----:B------:R-:W5:Y:S03]  /*0e00*/  LD.E R8, desc[UR8][R48.64] ;  /* 0x0000000830087980 */ /* 0x000f66000c101900 */
[--C-:B------:R-:W-:Y:S01]  /*0e10*/  IMAD.WIDE R38, R25, 0x4, R36.reuse ;  /* 0x0000000419267825 */ /* 0x100fe200078e0224 */
[----:B------:R1:W5:Y:S03]  /*0e20*/  LD.E R9, desc[UR8][R4.64] ;  /* 0x0000000804097980 */ /* 0x000366000c101900 */
[C---:B------:R-:W-:Y:S01]  /*0e30*/  IMAD.WIDE R40, R29.reuse, 0x4, R36 ;  /* 0x000000041d287825 */ /* 0x040fe200078e0224 */
[----:B------:R-:W5:Y:S03]  /*0e40*/  LD.E R24, desc[UR8][R38.64] ;  /* 0x0000000826187980 */ /* 0x000f66000c101900 */
[----:B------:R-:W-:Y:S01]  /*0e50*/  IMAD.WIDE R64, R29, 0x4, R2 ;  /* 0x000000041d407825 */ /* 0x000fe200078e0202 */
[----:B------:R-:W5:Y:S03]  /*0e60*/  LD.E R12, desc[UR8][R40.64] ;  /* 0x00000008280c7980 */ /* 0x000f66000c101900 */
[----:B------:R-:W-:-:S02]  /*0e70*/  IMAD.WIDE R32, R25, 0x4, R6 ;  /* 0x0000000419207825 */ /* 0x000fc400078e0206 */
[----:B------:R-:W5:Y:S02]  /*0e80*/  LD.E R64, desc[UR8][R64.64] ;  /* 0x0000000840407980 */ /* 0x000f64000c101900 */
[----:B------:R-:W-:Y:S02]  /*0e90*/  IMAD.WIDE R34, R29, 0x4, R6 ;  /* 0x000000041d227825 */ /* 0x000fe400078e0206 */
[----:B------:R-:W5:Y:S04]  /*0ea0*/  LD.E R32, desc[UR8][R32.64] ;  /* 0x0000000820207980 */ /* 0x000f68000c101900 */
[----:B------:R1:W5:Y:S01]  /*0eb0*/  LD.E R28, desc[UR8][R34.64] ;  /* 0x00000008221c7980 */ /* 0x000362000c101900 */
[----:B------:R-:W-:-:S04]  /*0ec0*/  IMAD.WIDE R44, R55, 0x4, R42 ;  /* 0x00000004372c7825 */ /* 0x000fc800078e022a */
[----:B------:R-:W-:Y:S01]  /*0ed0*/  IMAD.WIDE R46, R59, 0x4, R42 ;  /* 0x000000043b2e7825 */ /* 0x000fe200078e022a */
[----:B------:R-:W5:Y:S03]  /*0ee0*/  LD.E R80, desc[UR8][R44.64] ;  /* 0x000000082c507980 */ /* 0x000f66000c101900 */
[--C-:B------:R-:W-:Y:S01]  /*0ef0*/  IMAD.WIDE R54, R55, 0x4, R30.reuse ;  /* 0x0000000437367825 */ /* 0x100fe200078e021e */
[----:B------:R-:W5:Y:S03]  /*0f00*/  LD.E R81, desc[UR8][R46.64] ;  /* 0x000000082e517980 */ /* 0x000f66000c101900 */
[----:B------:R-:W-:Y:S01]  /*0f10*/  IMAD.WIDE R58, R59, 0x4, R30 ;  /* 0x000000043b3a7825 */ /* 0x000fe200078e021e */
[----:B------:R-:W5:Y:S03]  /*0f20*/  LD.E R84, desc[UR8][R54.64] ;  /* 0x0000000836547980 */ /* 0x000f66000c101900 */
[--C-:B-1----:R-:W-:Y:S01]  /*0f30*/  IMAD.WIDE R4, R23, 0x4, R6.reuse ;  /* 0x0000000417047825 */ /* 0x102fe200078e0206 */
[----:B------:R-:W5:Y:S03]  /*0f40*/  LD.E R85, desc[UR8][R58.64] ;  /* 0x000000083a557980 */ /* 0x000f66000c101900 */
[----:B------:R-:W-:Y:S01]  /*0f50*/  IMAD.WIDE R30, R27, 0x4, R6 ;  /* 0x000000041b1e7825 */ /* 0x000fe200078e0206 */
[----:B------:R-:W5:Y:S03]  /*0f60*/  LD.E R63, desc[UR8][R4.64] ;  /* 0x00000008043f7980 */ /* 0x000f66000c101900 */
[--C-:B------:R-:W-:Y:S01]  /*0f70*/  IMAD.WIDE R34, R23, 0x4, R36.reuse ;  /* 0x0000000417227825 */ /* 0x100fe200078e0224 */
[----:B------:R-:W5:Y:S03]  /*0f80*/  LD.E R62, desc[UR8][R30.64] ;  /* 0x000000081e3e7980 */ /* 0x000f66000c101900 */
[----:B------:R-:W-:Y:S01]  /*0f90*/  IMAD.WIDE R42, R27, 0x4, R36 ;  /* 0x000000041b2a7825 */ /* 0x000fe200078e0224 */
[----:B------:R1:W5:Y:S03]  /*0fa0*/  LD.E R39, desc[UR8][R34.64] ;  /* 0x0000000822277980 */ /* 0x000366000c101900 */
[--C-:B------:R-:W-:Y:S01]  /*0fb0*/  IMAD.WIDE R48, R23, 0x4, R2.reuse ;  /* 0x0000000417307825 */ /* 0x100fe200078e0202 */
[----:B------:R1:W5:Y:S03]  /*0fc0*/  LD.E R38, desc[UR8][R42.64] ;  /* 0x000000082a267980 */ /* 0x000366000c101900 */
[----:B------:R-:W-:Y:S01]  /*0fd0*/  IMAD.WIDE R50, R27, 0x4, R2 ;  /* 0x000000041b327825 */ /* 0x000fe200078e0202 */
[----:B------:R1:W5:Y:S03]  /*0fe0*/  LD.E R37, desc[UR8][R48.64] ;  /* 0x0000000830257980 */ /* 0x000366000c101900 */
[--C-:B------:R-:W-:Y:S01]  /*0ff0*/  IMAD.WIDE R6, R25, 0x4, R14.reuse ;  /* 0x0000000419067825 */ /* 0x100fe200078e020e */
[----:B------:R-:W5:Y:S03]  /*1000*/  LD.E R36, desc[UR8][R50.64] ;  /* 0x0000000832247980 */ /* 0x000f66000c101900 */
[----:B------:R-:W-:-:S02]  /*1010*/  IMAD.WIDE R40, R29, 0x4, R14 ;  /* 0x000000041d287825 */ /* 0x000fc400078e020e */
[----:B------:R-:W5:Y:S04]  /*1020*/  LD.E R6, desc[UR8][R6.64] ;  /* 0x0000000806067980 */ /* 0x000f68000c101900 */
[----:B------:R1:W5:Y:S02]  /*1030*/  LD.E R5, desc[UR8][R40.64] ;  /* 0x0000000828057980 */ /* 0x000364000c101900 */
[----:B-1----:R-:W-:Y:S01]  /*1040*/  IMAD.WIDE R34, R23, 0x4, R14 ;  /* 0x0000000417227825 */ /* 0x002fe200078e020e */
[----:B------:R-:W-:-:S03]  /*1050*/  IADD3 R52, P0, PT, R14, 0x1100, RZ ;  /* 0x000011000e347810 */ /* 0x000fc60007f1e0ff */
[----:B------:R-:W-:Y:S01]  /*1060*/  IMAD.WIDE R42, R27, 0x4, R14 ;  /* 0x000000041b2a7825 */ /* 0x000fe200078e020e */
[----:B------:R-:W5:Y:S03]  /*1070*/  LD.E R2, desc[UR8][R34.64] ;  /* 0x0000000822027980 */ /* 0x000f66000c101900 */
[----:B------:R-:W-:Y:S01]  /*1080*/  IMAD.X R53, RZ, RZ, R15, P0 ;  /* 0x000000ffff357224 */ /* 0x000fe200000e060f */
[----:B------:R1:W5:Y:S01]  /*1090*/  LD.E R7, desc[UR8][R42.64] ;  /* 0x000000082a077980 */ /* 0x000362000c101900 */
[----:B------:R-:W-:-:S04]  /*10a0*/  IADD3 R30, P0, PT, R14, 0x1080, RZ ;  /* 0x000010800e1e7810 */ /* 0x000fc80007f1e0ff */
[----:B------:R-:W-:Y:S02]  /*10b0*/  IADD3.X R31, PT, PT, RZ, R15, RZ, P0, !PT ;  /* 0x0000000fff1f7210 */ /* 0x000fe400007fe4ff */
[----:B------:R-:W-:Y:S01]  /*10c0*/  IADD3 R14, P0, PT, R14, 0x1140, RZ ;  /* 0x000011400e0e7810 */ /* 0x000fe20007f1e0ff */
[----:B------:R-:W-:-:S04]  /*10d0*/  IMAD.WIDE R44, R25, 0x4, R52 ;  /* 0x00000004192c7825 */ /* 0x000fc800078e0234 */
[----:B------:R-:W-:Y:S01]  /*10e0*/  IMAD.X R15, RZ, RZ, R15, P0 ;  /* 0x000000ffff0f7224 */ /* 0x000fe200000e060f */
[----:B------:R1:W5:Y:S01]  /*10f0*/  LD.E R4, desc[UR8][R44.64] ;  /* 0x000000082c047980 */ /* 0x000362000c101900 */
[----:B------:R-:W-:-:S04]  /*1100*/  IMAD.WIDE R88, R25, 0x4, R30 ;  /* 0x0000000419587825 */ /* 0x000fc800078e021e */
[C---:B------:R-:W-:Y:S02]  /*1110*/  IMAD.WIDE R48, R29.reuse, 0x4, R52 ;  /* 0x000000041d307825 */ /* 0x040fe400078e0234 */
[----:B------:R-:W5:Y:S02]  /*1120*/  LD.E R88, desc[UR8][R88.64] ;  /* 0x0000000858587980 */ /* 0x000f64000c101900 */
[----:B------:R-:W-:Y:S02]  /*1130*/  IMAD.WIDE R40, R29, 0x4, R30 ;  /* 0x000000041d287825 */ /* 0x000fe400078e021e */
[----:B------:R-:W5:Y:S02]  /*1140*/  LD.E R3, desc[UR8][R48.64] ;  /* 0x0000000830037980 */ /* 0x000f64000c101900 */
[--C-:B-1----:R-:W-:Y:S02]  /*1150*/  IMAD.WIDE R42, R25, 0x4, R14.reuse ;  /* 0x00000004192a7825 */ /* 0x102fe400078e020e */
[----:B------:R-:W5:Y:S02]  /*1160*/  LD.E R87, desc[UR8][R40.64] ;  /* 0x0000000828577980 */ /* 0x000f64000c101900 */
[----:B------:R-:W-:-:S02]  /*1170*/  IMAD.WIDE R44, R29, 0x4, R14 ;  /* 0x000000041d2c7825 */ /* 0x000fc400078e020e */
[----:B------:R-:W5:Y:S04]  /*1180*/  LD.E R86, desc[UR8][R42.64] ;  /* 0x000000082a567980 */ /* 0x000f68000c101900 */
[----:B------:R-:W5:Y:S01]  /*1190*/  LD.E R93, desc[UR8][R44.64] ;  /* 0x000000082c5d7980 */ /* 0x000f62000c101900 */
[----:B------:R-:W-:-:S04]  /*11a0*/  IMAD.WIDE R46, R23, 0x4, R52 ;  /* 0x00000004172e7825 */ /* 0x000fc800078e0234 */
[----:B------:R-:W-:Y:S01]  /*11b0*/  IMAD.WIDE R34, R23, 0x4, R30 ;  /* 0x0000000417227825 */ /* 0x000fe200078e021e */
[----:B------:R-:W5:Y:S03]  /*11c0*/  LD.E R82, desc[UR8][R46.64] ;  /* 0x000000082e527980 */ /* 0x000f66000c101900 */
[C---:B------:R-:W-:Y:S01]  /*11d0*/  IMAD.WIDE R52, R27.reuse, 0x4, R52 ;  /* 0x000000041b347825 */ /* 0x040fe200078e0234 */
[----:B------:R-:W5:Y:S03]  /*11e0*/  LD.E R92, desc[UR8][R34.64] ;  /* 0x00000008225c7980 */ /* 0x000f66000c101900 */
[----:B------:R-:W-:Y:S01]  /*11f0*/  IMAD.WIDE R30, R27, 0x4, R30 ;  /* 0x000000041b1e7825 */ /* 0x000fe200078e021e */
[----:B------:R1:W5:Y:S03]  /*1200*/  LD.E R83, desc[UR8][R52.64] ;  /* 0x0000000834537980 */ /* 0x000366000c101900 */
[--C-:B------:R-:W-:Y:S01]  /*1210*/  IMAD.WIDE R22, R23, 0x4, R14.reuse ;  /* 0x0000000417167825 */ /* 0x100fe200078e020e */
[----:B------:R-:W5:Y:S03]  /*1220*/  LD.E R94, desc[UR8][R30.64] ;  /* 0x000000081e5e7980 */ /* 0x000f66000c101900 */
[----:B------:R-:W-:Y:S01]  /*1230*/  IMAD.WIDE R14, R27, 0x4, R14 ;  /* 0x000000041b0e7825 */ /* 0x000fe200078e020e */
[----:B------:R5:W5:Y:S04]  /*1240*/  LD.E R95, desc[UR8][R22.64] ;  /* 0x00000008165f7980 */ /* 0x000b68000c101900 */
[----:B------:R5:W5:Y:S01]  /*1250*/  LD.E R96, desc[UR8][R14.64] ;  /* 0x000000080e607980 */ /* 0x000b62000c101900 */
[----:B------:R-:W-:-:S04]  /*1260*/  DEPBAR.LE SB0, 0x0 ;  /* 0x000080000000791a */ /* 0x000fc80000000000 */
[-C--:B--2---:R-:W-:Y:S08]  /*1270*/  HMMA.1684.F32.TF32 R72, R60, R76.reuse, RZ ;  /* 0x0000004c3c48723c */ /* 0x084ff000000850ff */
[----:B---3--:R-:W-:Y:S08]  /*1280*/  HMMA.1684.F32.TF32 R76, R68, R76, RZ ;  /* 0x0000004c444c723c */ /* 0x008ff000000850ff */
[-C--:B-1----:R-:W-:Y:S08]  /*1290*/  HMMA.1684.F32.TF32 R52, R60, R56.reuse, RZ ;  /* 0x000000383c34723c */ /* 0x082ff000000850ff */
[----:B------:R-:W-:Y:S08]  /*12a0*/  HMMA.1684.F32.TF32 R56, R68, R56, RZ ;  /* 0x000000384438723c */ /* 0x000ff000000850ff */
[-C--:B----4-:R-:W-:Y:S08]  /*12b0*/  HMMA.1684.F32.TF32 R72, R18, R13.reuse, R72 ;  /* 0x0000000d1248723c */ /* 0x090ff00000085048 */
[----:B-----5:R-:W-:Y:S08]  /*12c0*/  HMMA.1684.F32.TF32 R76, R16, R13, R76 ;  /* 0x0000000d104c723c */ /* 0x020ff0000008504c */
[-C--:B------:R-:W-:Y:S08]  /*12d0*/  HMMA.1684.F32.TF32 R52, R18, R21.reuse, R52 ;  /* 0x000000151234723c */ /* 0x080ff00000085034 */
[----:B------:R-:W-:Y:S08]  /*12e0*/  HMMA.1684.F32.TF32 R56, R16, R21, R56 ;  /* 0x000000151038723c */ /* 0x000ff00000085038 */
[-C--:B------:R-:W-:Y:S08]  /*12f0*/  HMMA.1684.F32.TF32 R72, R10, R20.reuse, R72 ;  /* 0x000000140a48723c */ /* 0x080ff00000085048 */
[----:B------:R-:W-:Y:S08]  /*1300*/  HMMA.1684.F32.TF32 R76, R8, R20, R76 ;  /* 0x00000014084c723c */ /* 0x000ff0000008504c */
[C---:B------:R-:W-:Y:S08]  /*1310*/  HMMA.1684.F32.TF32 R20, R60.reuse, R24, RZ ;  /* 0x000000183c14723c */ /* 0x040ff000000850ff */
[----:B------:R-:W-:Y:S08]  /*1320*/  HMMA.1684.F32.TF32 R40, R60, R12, RZ ;  /* 0x0000000c3c28723c */ /* 0x000ff000000850ff */
[C---:B------:R-:W-:Y:S08]  /*1330*/  HMMA.1684.F32.TF32 R24, R68.reuse, R24, RZ ;  /* 0x000000184418723c */ /* 0x040ff000000850ff */
[----:B------:R-:W-:Y:S08]  /*1340*/  HMMA.1684.F32.TF32 R12, R68, R12, RZ ;  /* 0x0000000c440c723c */ /* 0x000ff000000850ff */
        /* <DEDUP_REMOVED lines=8> */
[-C--:B------:R-:W-:Y:S08]  /*13d0*/  HMMA.1684.F32.TF32 R40, R18, R38.reuse, R40 ;  /* 0x000000261228723c */ /* 0x080ff00000085028 */
[----:B------:R-:W-:Y:S08]  /*13e0*/  HMMA.1684.F32.TF32 R12, R16, R38, R12 ;  /* 0x00000026100c723c */ /* 0x000ff0000008500c */
[-C--:B------:R-:W-:Y:S08]  /*13f0*/  HMMA.1684.F32.TF32 R72, R80, R37.reuse, R72 ;  /* 0x000000255048723c */ /* 0x080ff00000085048 */
[----:B------:R-:W-:Y:S08]  /*1400*/  HMMA.1684.F32.TF32 R76, R84, R37, R76 ;  /* 0x00000025544c723c */ /* 0x000ff0000008504c */
[-C--:B------:R-:W-:Y:S08]  /*1410*/  HMMA.1684.F32.TF32 R52, R80, R36.reuse, R52 ;  /* 0x000000245034723c */ /* 0x080ff00000085034 */
[----:B------:R-:W-:Y:S08]  /*1420*/  HMMA.1684.F32.TF32 R36, R84, R36, R56 ;  /* 0x000000245424723c */ /* 0x000ff00000085038 */
[----:B------:R-:W-:Y:S08]  /*1430*/  HMMA.1684.F32.TF32 R56, R60, R6, RZ ;  /* 0x000000063c38723c */ /* 0x000ff000000850ff */
[-C--:B------:R-:W-:Y:S08]  /*1440*/  HMMA.1684.F32.TF32 R48, R18, R63.reuse, R48 ;  /* 0x0000003f1230723c */ /* 0x080ff00000085030 */
[----:B------:R-:W-:Y:S08]  /*1450*/  HMMA.1684.F32.TF32 R32, R16, R63, R32 ;  /* 0x0000003f1020723c */ /* 0x000ff00000085020 */
[-C--:B------:R-:W-:Y:S08]  /*1460*/  HMMA.1684.F32.TF32 R44, R18, R62.reuse, R44 ;  /* 0x0000003e122c723c */ /* 0x080ff0000008502c */
[----:B------:R-:W-:Y:S08]  /*1470*/  HMMA.1684.F32.TF32 R28, R16, R62, R28 ;  /* 0x0000003e101c723c */ /* 0x000ff0000008501c */
[----:B------:R-:W-:Y:S08]  /*1480*/  HMMA.1684.F32.TF32 R64, R68, R6, RZ ;  /* 0x000000064440723c */ /* 0x000ff000000850ff */
[-C--:B------:R-:W-:Y:S08]  /*1490*/  HMMA.1684.F32.TF32 R60, R60, R5.reuse, RZ ;  /* 0x000000053c3c723c */ /* 0x080ff000000850ff */
        /* <DEDUP_REMOVED lines=16> */
[----:B------:R-:W-:Y:S01]  /*15a0*/  HMMA.1684.F32.TF32 R12, R8, R93, R12 ;  /* 0x0000005d080c723c */ /* 0x000fe2000008500c */
[----:B------:R-:W-:-:S04]  /*15b0*/  UIADD3 UR6, UPT, UPT, -UR7, 0x1, URZ ;  /* 0x0000000107067890 */ /* 0x000fc8000fffe1ff */
[----:B------:R-:W-:-:S03]  /*15c0*/  UISETP.NE.AND UP0, UPT, UR6, URZ, UPT ;  /* 0x000000ff0600728c */ /* 0x000fc6000bf05270 */
        /* <DEDUP_REMOVED lines=12> */
[----:B------:R-:W-:Y:S01]  /*1690*/  IMAD.MOV.U32 R112, RZ, RZ, 0x1 ;  /* 0x00000001ff707424 */ /* 0x000fe200078e00ff */
[C---:B------:R-:W-:Y:S01]  /*16a0*/  LEA R114, R0.reuse, R98, 0x4 ;  /* 0x0000006200727211 */ /* 0x040fe200078e20ff */
[----:B------:R-:W-:Y:S01]  /*16b0*/  IMAD R113, R0, 0x10, R97 ;  /* 0x0000001000717824 */ /* 0x000fe200078e0261 */
[----:B------:R-:W-:Y:S06]  /*16c0*/  BAR.SYNC.DEFER_BLOCKING 0x0 ;  /* 0x0000000000007b1d */ /* 0x000fec0000010000 */
[----:B------:R-:W-:Y:S10]  /*16d0*/  BRA.U !UP0, `(.L_x_0) ;  /* 0x0000001108547547 */ /* 0x000ff4000b800000 */
[----:B------:R-:W-:Y:S01]  /*16e0*/  VIADD R109, R109, 0x10 ;  /* 0x000000106d6d7836 */ /* 0x000fe20000000000 */
[----:B------:R-:W-:Y:S01]  /*16f0*/  IADD3 R108, PT, PT, R108, 0x10, RZ ;  /* 0x000000106c6c7810 */ /* 0x000fe20007ffe0ff */
[----:B------:R-:W-:Y:S01]  /*1700*/  VIADD R104, R104, 0x10 ;  /* 0x0000001068687836 */ /* 0x000fe20000000000 */
[----:B------:R-:W1:Y:S01]  /*1710*/  LDCU UR11, c[0x0][0x398] ;  /* 0x00007300ff0b77ac */ /* 0x000e620008000800 */
[----:B------:R-:W-:Y:S01]  /*1720*/  VIADD R90, R99, 0x20 ;  /* 0x00000020635a7836 */ /* 0x000fe20000000000 */
[----:B------:R-:W2:Y:S01]  /*1730*/  LDCU UR12, c[0x0][0x39c] ;  /* 0x00007380ff0c77ac */ /* 0x000ea20008000800 */
[----:B------:R-:W3:Y:S05]  /*1740*/  LDCU UR10, c[0x0][0x3a0] ;  /* 0x00007400ff0a77ac */ /* 0x000eea0008000800 */
.L_x_3:
[----:B------:R-:W4:Y:S01]  /*1750*/  S2R R5, SR_CgaCtaId ;  /* 0x0000000000057919 */ /* 0x000f220000008800 */
[----:B------:R-:W-:Y:S02]  /*1760*/  MOV R0, 0x400 ;  /* 0x0000040000007802 */ /* 0x000fe40000000f00 */
[----:B------:R-:W-:Y:S01]  /*1770*/  LOP3.LUT R3, R112, 0x1, RZ, 0xc0, !PT ;  /* 0x0000000170037812 */ /* 0x000fe200078ec0ff */
[----:B------:R-:W5:Y:S01]  /*1780*/  S2R R9, SR_SWINHI ;  /* 0x0000000000097919 */ /* 0x000f620000002f00 */
[----:B------:R-:W-:Y:S01]  /*1790*/  IADD3 R2, PT, PT, R0, 0x5000, RZ ;  /* 0x0000500000027810 */ /* 0x000fe20007ffe0ff */
[----:B------:R-:W-:Y:S01]  /*17a0*/  VIADD R112, R112, 0x1 ;  /* 0x0000000170707836 */ /* 0x000fe20000000000 */
[----:B------:R-:W1:Y:S04]  /*17b0*/  S2R R4, SR_LANEID ;  /* 0x0000000000047919 */ /* 0x000e680000000000 */
[----:B------:R-:W-:Y:S01]  /*17c0*/  ISETP.GE.AND P0, PT, R112, UR7, PT ;  /* 0x0000000770007c0c */ /* 0x000fe2000bf06270 */
[----:B------:R-:W2:Y:S01]  /*17d0*/  S2R R12, SR_TID.X ;  /* 0x00000000000c7919 */ /* 0x000ea20000002100 */
[----:B----4-:R-:W-:-:S02]  /*17e0*/  LEA R2, R5, R2, 0x18 ;  /* 0x0000000205027211 */ /* 0x010fc400078ec0ff */
[----:B------:R-:W-:Y:S02]  /*17f0*/  LEA R10, R5, R0, 0x18 ;  /* 0x00000000050a7211 */ /* 0x000fe400078ec0ff */
[----:B------:R-:W-:Y:S02]  /*1800*/  MOV R6, R2 ;  /* 0x0000000200067202 */ /* 0x000fe40000000f00 */
[-C--:B-----5:R-:W-:Y:S02]  /*1810*/  MOV R7, R9.reuse ;  /* 0x0000000900077202 */ /* 0x0a0fe40000000f00 */
[----:B------:R-:W-:Y:S02]  /*1820*/  MOV R10, R10 ;  /* 0x0000000a000a7202 */ /* 0x000fe40000000f00 */
[----:B------:R-:W-:Y:S02]  /*1830*/  MOV R11, R9 ;  /* 0x00000009000b7202 */ /* 0x000fe40000000f00 */
[----:B-1----:R-:W-:Y:S01]  /*1840*/  SHF.R.U32.HI R2, RZ, 0x2, R4 ;  /* 0x00000002ff027819 */ /* 0x002fe20000011604 */
[----:B------:R-:W-:Y:S01]  /*1850*/  IMAD.WIDE.U32 R6, R3, 0x2100, R6 ;  /* 0x0000210003067825 */ /* 0x000fe200078e0006 */
[----:B------:R-:W-:-:S02]  /*1860*/  LOP3.LUT R5, R4, 0x3, RZ, 0xc0, !PT ;  /* 0x0000000304057812 */ /* 0x000fc400078ec0ff */
[----:B--2---:R-:W-:Y:S01]  /*1870*/  SHF.R.U32.HI R12, RZ, 0x1, R12 ;  /* 0x00000001ff0c7819 */ /* 0x004fe2000001160c */
[----:B------:R-:W-:-:S03]  /*1880*/  IMAD.WIDE.U32 R10, R3, 0x2800, R10 ;  /* 0x00002800030a7825 */ /* 0x000fc600078e000a */
[----:B------:R-:W-:Y:S01]  /*1890*/  LOP3.LUT R12, R12, 0x60, RZ, 0xc0, !PT ;  /* 0x000000600c0c7812 */ /* 0x000fe200078ec0ff */
[----:B------:R-:W-:-:S04]  /*18a0*/  IMAD.WIDE.U32 R6, R125, 0x4, R6 ;  /* 0x000000047d067825 */ /* 0x000fc800078e0006 */
[----:B------:R-:W-:Y:S01]  /*18b0*/  IMAD R0, R5, 0x84, R2 ;  /* 0x0000008405007824 */ /* 0x000fe200078e0202 */
[----:B------:R-:W-:Y:S01]  /*18c0*/  IADD3 R8, P1, PT, R6, 0x40, RZ ;  /* 0x0000004006087810 */ /* 0x000fe20007f3e0ff */
[----:B------:R-:W-:Y:S02]  /*18d0*/  IMAD R2, R2, 0x14, R5 ;  /* 0x0000001402027824 */ /* 0x000fe400078e0205 */
[----:B------:R-:W-:Y:S01]  /*18e0*/  VIADD R121, R0, 0x8 ;  /* 0x0000000800797836 */ /* 0x000fe20000000000 */
[----:B------:R-:W-:Y:S01]  /*18f0*/  IADD3.X R9, PT, PT, RZ, R7, RZ, P1, !PT ;  /* 0x00000007ff097210 */ /* 0x000fe20000ffe4ff */
[----:B------:R-:W-:-:S04]  /*1900*/  IMAD.WIDE.U32 R10, R12, 0x50, R10 ;  /* 0x000000500c0a7825 */ /* 0x000fc800078e000a */
[----:B------:R-:W-:Y:S01]  /*1910*/  IMAD.WIDE R96, R0, 0x4, R6 ;  /* 0x0000000400607825 */ /* 0x000fe200078e0206 */
[----:B------:R-:W-:Y:S06]  /*1920*/  @P0 BRA `(.L_x_2) ;  /* 0x0000000000b40947 */ /* 0x000fec0003800000 */
[----:B------:R-:W1:Y:S01]  /*1930*/  S2R R22, SR_TID.X ;  /* 0x0000000000167919 */ /* 0x000e620000002100 */
[----:B------:R-:W-:Y:S01]  /*1940*/  VIADD R4, R104, 0x10 ;  /* 0x0000001068047836 */ /* 0x000fe20000000000 */
[----:B------:R-:W-:Y:S01]  /*1950*/  ISETP.GE.AND P0, PT, R122, UR12, PT ;  /* 0x0000000c7a007c0c */ /* 0x000fe2000bf06270 */
[----:B------:R-:W-:Y:S01]  /*1960*/  VIADD R12, R123, 0x40 ;  /* 0x000000407b0c7836 */ /* 0x000fe20000000000 */
[----:B------:R-:W-:Y:S01]  /*1970*/  LOP3.LUT R3, R3, 0x1, RZ, 0x3c, !PT ;  /* 0x0000000103037812 */ /* 0x000fe200078e3cff */
[----:B------:R-:W-:Y:S01]  /*1980*/  IMAD.MOV.U32 R18, RZ, RZ, R118 ;  /* 0x000000ffff127224 */ /* 0x000fe200078e0076 */
[----:B---3--:R-:W-:Y:S01]  /*1990*/  ISETP.GE.AND P1, PT, R4, UR10, PT ;  /* 0x0000000a04007c0c */ /* 0x008fe2000bf26270 */
[----:B------:R-:W-:Y:S01]  /*19a0*/  IMAD.MOV.U32 R19, RZ, RZ, R119 ;  /* 0x000000ffff137224 */ /* 0x000fe200078e0077 */
[----:B------:R-:W-:Y:S01]  /*19b0*/  IADD3 R4, PT, PT, R90, 0x8, RZ ;  /* 0x000000085a047810 */ /* 0x000fe20007ffe0ff */
[----:B------:R-:W-:Y:S01]  /*19c0*/  IMAD.MOV.U32 R21, RZ, RZ, R117 ;  /* 0x000000ffff157224 */ /* 0x000fe200078e0075 */
[----:B------:R-:W-:Y:S01]  /*19d0*/  ISETP.GE.OR P2, PT, R123, UR11, P1 ;  /* 0x0000000b7b007c0c */ /* 0x000fe20008f46670 */
[----:B------:R-:W-:Y:S01]  /*19e0*/  IMAD.WIDE.U32 R18, R3, 0x2800, R18 ;  /* 0x0000280003127825 */ /* 0x000fe200078e0012 */
[----:B------:R-:W-:-:S02]  /*19f0*/  ISETP.GE.OR P1, PT, R12, UR11, P1 ;  /* 0x0000000b0c007c0c */ /* 0x000fc40008f26670 */
[----:B------:R-:W-:Y:S02]  /*1a00*/  ISETP.GE.OR P3, PT, R90, UR10, P0 ;  /* 0x0000000a5a007c0c */ /* 0x000fe40008766670 */
[----:B------:R-:W-:Y:S01]  /*1a10*/  ISETP.GE.OR P0, PT, R4, UR10, P0 ;  /* 0x0000000a04007c0c */ /* 0x000fe20008706670 */
[----:B------:R-:W-:Y:S01]  /*1a20*/  IMAD.WIDE.U32 R18, R124, 0x50, R18 ;  /* 0x000000507c127825 */ /* 0x000fe200078e0012 */
[----:B------:R-:W-:-:S05]  /*1a30*/  MOV R20, R116 ;  /* 0x0000007400147202 */ /* 0x000fca0000000f00 */
[----:B------:R-:W2:Y:S01]  /*1a40*/  @!P2 LDC.64 R4, c[0x0][0x380] ;  /* 0x0000e000ff04ab82 */ /* 0x000ea20000000a00 */
[----:B------:R-:W-:Y:S01]  /*1a50*/  IMAD.WIDE.U32 R20, R3, 0x2100, R20 ;  /* 0x0000210003147825 */ /* 0x000fe200078e0014 */
[----:B------:R-:W-:-:S06]  /*1a60*/  @!P2 MOV R91, R18 ;  /* 0x00000012005ba202 */ /* 0x000fcc0000000f00 */
[----:B------:R-:W3:Y:S01]  /*1a70*/  @!P1 LDC.64 R12, c[0x0][0x380] ;  /* 0x0000e000ff0c9b82 */ /* 0x000ee20000000a00 */
[----:B-1----:R-:W-:-:S05]  /*1a80*/  SHF.R.U32.HI R22, RZ, 0x5, R22 ;  /* 0x00000005ff167819 */ /* 0x002fca0000011616 */
[----:B------:R-:W-:Y:S01]  /*1a90*/  IMAD.WIDE.U32 R20, R22, 0x210, R20 ;  /* 0x0000021016147825 */ /* 0x000fe200078e0014 */
[----:B------:R-:W-:Y:S01]  /*1aa0*/  @!P1 IADD3 R22, P4, PT, R18, 0x1400, RZ ;  /* 0x0000140012169810 */ /* 0x000fe20007f9e0ff */
[----:B------:R-:W1:Y:S01]  /*1ab0*/  @!P3 LDC.64 R14, c[0x0][0x388] ;  /* 0x0000e200ff0ebb82 */ /* 0x000e620000000a00 */
[----:B------:R-:W-:-:S03]  /*1ac0*/  @!P0 IADD3 R88, P5, PT, R20, 0x1080, RZ ;  /* 0x0000108014588810 */ /* 0x000fc60007fbe0ff */
[----:B------:R-:W-:Y:S01]  /*1ad0*/  @!P1 IMAD.X R23, RZ, RZ, R19, P4 ;  /* 0x000000ffff179224 */ /* 0x000fe200020e0613 */
[----:B------:R-:W-:Y:S01]  /*1ae0*/  @!P3 MOV R3, R20 ;  /* 0x000000140003b202 */ /* 0x000fe20000000f00 */
[----:B------:R-:W-:Y:S01]  /*1af0*/  @!P1 VIADD R19, R109, 0x10 ;  /* 0x000000106d139836 */ /* 0x000fe20000000000 */
[----:B------:R-:W-:Y:S01]  /*1b00*/  @!P0 IADD3.X R89, PT, PT, RZ, R21, RZ, P5, !PT ;  /* 0x00000015ff598210 */ /* 0x000fe20002ffe4ff */
[----:B------:R-:W4:Y:S01]  /*1b10*/  @!P0 LDC.64 R16, c[0x0][0x388] ;  /* 0x0000e200ff108b82 */ /* 0x000f220000000a00 */
[----:B------:R-:W-:Y:S01]  /*1b20*/  @!P2 VIADD R21, R108, 0x10 ;  /* 0x000000106c15a836 */ /* 0x000fe20000000000 */
[----:B------:R-:W-:Y:S02]  /*1b30*/  @!P1 MOV R23, R22 ;  /* 0x0000001600179202 */ /* 0x000fe40000000f00 */
[----:B------:R-:W-:Y:S01]  /*1b40*/  @!P0 MOV R89, R88 ;  /* 0x0000005800598202 */ /* 0x000fe20000000f00 */
[----:B--2---:R-:W-:-:S04]  /*1b50*/  @!P2 IMAD.WIDE.U32 R4, R21, 0x4, R4 ;  /* 0x000000041504a825 */ /* 0x004fc800078e0004 */
[----:B---3--:R-:W-:Y:S01]  /*1b60*/  @!P1 IMAD.WIDE.U32 R12, R19, 0x4, R12 ;  /* 0x00000004130c9825 */ /* 0x008fe200078e000c */
[----:B------:R-:W-:Y:S01]  /*1b70*/  @!PT LDS RZ, [RZ] ;  /* 0x00000000fffff984 */ /* 0x000fe20000000800 */
[----:B------:R-:W-:Y:S01]  /*1b80*/  @!PT LDS RZ, [RZ] ;  /* 0x00000000fffff984 */ /* 0x000fe20000000800 */
[----:B------:R-:W-:Y:S01]  /*1b90*/  @!PT LDS RZ, [RZ] ;  /* 0x00000000fffff984 */ /* 0x000fe20000000800 */
[----:B------:R2:W-:Y:S04]  /*1ba0*/  @!P2 LDGSTS.E.BYPASS.128 [R91], desc[UR8][R4.64] ;  /* 0x00000000045bafae */ /* 0x0005e8000b981808 */
[----:B------:R2:W-:Y:S01]  /*1bb0*/  @!P1 LDGSTS.E.BYPASS.128 [R23], desc[UR8][R12.64] ;  /* 0x000000000c179fae */ /* 0x0005e2000b981808 */
[----:B-1----:R-:W-:-:S05]  /*1bc0*/  @!P3 IMAD.WIDE R14, R113, 0x4, R14 ;  /* 0x00000004710eb825 */ /* 0x002fca00078e020e */
[----:B------:R2:W-:Y:S01]  /*1bd0*/  @!P3 LDGSTS.E.BYPASS.128 [R3], desc[UR8][R14.64] ;  /* 0x000000000e03bfae */ /* 0x0005e2000b981808 */
[----:B----4-:R-:W-:-:S05]  /*1be0*/  @!P0 IMAD.WIDE R16, R114, 0x4, R16 ;  /* 0x0000000472108825 */ /* 0x010fca00078e0210 */
[----:B------:R2:W-:Y:S02]  /*1bf0*/  @!P0 LDGSTS.E.BYPASS.128 [R89], desc[UR8][R16.64] ;  /* 0x0000000010598fae */ /* 0x0005e4000b981808 */
.L_x_2:
[----:B--2---:R-:W-:Y:S01]  /*1c00*/  IADD3 R12, P0, PT, R10, 0x500, RZ ;  /* 0x000005000a0c7810 */ /* 0x004fe20007f1e0ff */
[----:B------:R-:W2:Y:S01]  /*1c10*/  LD.E R96, desc[UR8][R96.64] ;  /* 0x0000000860607980 */ /* 0x000ea2000c101900 */
[C---:B------:R-:W-:Y:S01]  /*1c20*/  IADD3 R88, PT, PT, R2.reuse, 0xa0, RZ ;  /* 0x000000a002587810 */ /* 0x040fe20007ffe0ff */
[--C-:B------:R-:W-:Y:S01]  /*1c30*/  IMAD.WIDE R92, R2, 0x4, R10.reuse ;  /* 0x00000004025c7825 */ /* 0x100fe200078e020a */
[C---:B------:R-:W-:Y:S01]  /*1c40*/  IADD3 R18, P1, PT, R6.reuse, 0xc0, RZ ;  /* 0x000000c006127810 */ /* 0x040fe20007f3e0ff */
[----:B------:R-:W0:Y:S02]  /*1c50*/  LDGDEPBAR ;  /* 0x00000000000079af */ /* 0x000e240000000000 */
[--C-:B------:R-:W-:Y:S01]  /*1c60*/  IMAD.X R13, RZ, RZ, R11.reuse, P0 ;  /* 0x000000ffff0d7224 */ /* 0x100fe200000e060b */
[----:B------:R-:W-:Y:S01]  /*1c70*/  IADD3 R16, P0, PT, R6, 0x80, RZ ;  /* 0x0000008006107810 */ /* 0x000fe20007f1e0ff */
[----:B------:R-:W-:Y:S01]  /*1c80*/  IMAD.WIDE R4, R88, 0x4, R10 ;  /* 0x0000000458047825 */ /* 0x000fe200078e020a */
[----:B------:R-:W2:Y:S03]  /*1c90*/  LD.E R14, desc[UR8][R92.64] ;  /* 0x000000085c0e7980 */ /* 0x000ea6000c101900 */
[----:B------:R-:W-:Y:S01]  /*1ca0*/  IMAD.WIDE R20, R2, 0x4, R12 ;  /* 0x0000000402147825 */ /* 0x000fe200078e020c */
[----:B------:R1:W2:Y:S03]  /*1cb0*/  LD.E R15, desc[UR8][R4.64] ;  /* 0x00000008040f7980 */ /* 0x0002a6000c101900 */
[----:B------:R-:W-:-:S02]  /*1cc0*/  IMAD.X R17, RZ, RZ, R7, P0 ;  /* 0x000000ffff117224 */ /* 0x000fc400000e0607 */
[----:B------:R-:W-:Y:S01]  /*1cd0*/  IMAD.WIDE R22, R88, 0x4, R12 ;  /* 0x0000000458167825 */ /* 0x000fe200078e020c */
[----:B------:R-:W4:Y:S01]  /*1ce0*/  LD.E R20, desc[UR8][R20.64] ;  /* 0x0000000814147980 */ /* 0x000f22000c101900 */
[----:B------:R-:W-:Y:S02]  /*1cf0*/  IADD3.X R19, PT, PT, RZ, R7, RZ, P1, !PT ;  /* 0x00000007ff137210 */ /* 0x000fe40000ffe4ff */
[----:B------:R-:W-:-:S04]  /*1d00*/  IMAD.WIDE R94, R121, 0x4, R6 ;  /* 0x00000004795e7825 */ /* 0x000fc800078e0206 */
[----:B-1----:R-:W-:Y:S01]  /*1d10*/  IMAD.WIDE R4, R121, 0x4, R8 ;  /* 0x0000000479047825 */ /* 0x002fe200078e0208 */
[----:B------:R1:W5:Y:S03]  /*1d20*/  LD.E R91, desc[UR8][R94.64] ;  /* 0x000000085e5b7980 */ /* 0x000366000c101900 */
[C---:B------:R-:W-:Y:S01]  /*1d30*/  IMAD.WIDE R92, R0.reuse, 0x4, R16 ;  /* 0x00000004005c7825 */ /* 0x040fe200078e0210 */
[----:B------:R-:W4:Y:S03]  /*1d40*/  LD.E R21, desc[UR8][R22.64] ;  /* 0x0000000816157980 */ /* 0x000f26000c101900 */
[----:B------:R-:W-:-:S04]  /*1d50*/  IMAD.WIDE R98, R0, 0x4, R8 ;  /* 0x0000000400627825 */ /* 0x000fc800078e0208 */
[----:B-1----:R-:W-:Y:S01]  /*1d60*/  IMAD.WIDE R94, R0, 0x4, R18 ;  /* 0x00000004005e7825 */ /* 0x002fe200078e0212 */
[----:B------:R-:W3:Y:S04]  /*1d70*/  LD.E R89, desc[UR8][R98.64] ;  /* 0x0000000862597980 */ /* 0x000ee8000c101900 */
[----:B------:R1:W3:Y:S04]  /*1d80*/  LD.E R23, desc[UR8][R4.64] ;  /* 0x0000000804177980 */ /* 0x0002e8000c101900 */
[----:B------:R1:W3:Y:S04]  /*1d90*/  LD.E R22, desc[UR8][R92.64] ;  /* 0x000000085c167980 */ /* 0x0002e8000c101900 */
[----:B------:R1:W3:Y:S02]  /*1da0*/  LD.E R3, desc[UR8][R94.64] ;  /* 0x000000085e037980 */ /* 0x0002e4000c101900 */
[----:B-1----:R-:W-:-:S04]  /*1db0*/  IMAD.WIDE R4, R121, 0x4, R16 ;  /* 0x0000000479047825 */ /* 0x002fc800078e0210 */
[----:B------:R-:W-:Y:S02]  /*1dc0*/  IMAD.WIDE R92, R121, 0x4, R18 ;  /* 0x00000004795c7825 */ /* 0x000fe400078e0212 */
[----:B------:R-:W3:Y:S04]  /*1dd0*/  LD.E R4, desc[UR8][R4.64] ;  /* 0x0000000804047980 */ /* 0x000ee8000c101900 */
[----:B------:R1:W3:Y:S01]  /*1de0*/  LD.E R5, desc[UR8][R92.64] ;  /* 0x000000085c057980 */ /* 0x0002e2000c101900 */
[----:B------:R-:W-:Y:S01]  /*1df0*/  IADD3 R94, P1, PT, R10, 0x520, RZ ;  /* 0x000005200a5e7810 */ /* 0x000fe20007f3e0ff */
[----:B------:R-:W-:Y:S01]  /*1e00*/  VIADD R100, R2, 0x4 ;  /* 0x0000000402647836 */ /* 0x000fe20000000000 */
[----:B------:R-:W-:Y:S02]  /*1e10*/  IADD3 R115, PT, PT, R0, 0x210, RZ ;  /* 0x0000021000737810 */ /* 0x000fe40007ffe0ff */
[----:B-1----:R-:W-:Y:S01]  /*1e20*/  IADD3 R92, P0, PT, R10, 0x20, RZ ;  /* 0x000000200a5c7810 */ /* 0x002fe20007f1e0ff */
[----:B------:R-:W-:-:S04]  /*1e30*/  IMAD.X R95, RZ, RZ, R11, P1 ;  /* 0x000000ffff5f7224 */ /* 0x000fc800008e060b */
[----:B------:R-:W-:Y:S01]  /*1e40*/  IMAD.X R93, RZ, RZ, R11, P0 ;  /* 0x000000ffff5d7224 */ /* 0x000fe200000e060b */
[----:B------:R-:W-:Y:S01]  /*1e50*/  IADD3 R120, PT, PT, R0, 0x218, RZ ;  /* 0x0000021800787810 */ /* 0x000fe20007ffe0ff */
[----:B------:R-:W-:-:S04]  /*1e60*/  IMAD.WIDE R106, R2, 0x4, R92 ;  /* 0x00000004026a7825 */ /* 0x000fc800078e025c */
[----:B------:R-:W-:-:S06]  /*1e70*/  IMAD.WIDE R98, R120, 0x4, R8 ;  /* 0x0000000478627825 */ /* 0x000fcc00078e0208 */
[----:B------:R-:W3:Y:S01]  /*1e80*/  LD.E R98, desc[UR8][R98.64] ;  /* 0x0000000862627980 */ /* 0x000ee2000c101900 */
[C---:B--2---:R-:W-:Y:S08]  /*1e90*/  HMMA.1684.F32.TF32 R56, R14.reuse, R96, R56 ;  /* 0x000000600e38723c */ /* 0x044ff00000085038 */
[----:B-----5:R-:W-:Y:S08]  /*1ea0*/  HMMA.1684.F32.TF32 R64, R14, R91, R64 ;  /* 0x0000005b0e40723c */ /* 0x020ff00000085040 */
[C---:B----4-:R-:W-:Y:S08]  /*1eb0*/  HMMA.1684.F32.TF32 R60, R20.reuse, R96, R60 ;  /* 0x00000060143c723c */ /* 0x050ff0000008503c */
[C---:B------:R-:W-:Y:S08]  /*1ec0*/  HMMA.1684.F32.TF32 R68, R20.reuse, R91, R68 ;  /* 0x0000005b1444723c */ /* 0x040ff00000085044 */
[C---:B---3--:R-:W-:Y:S08]  /*1ed0*/  HMMA.1684.F32.TF32 R76, R20.reuse, R89, R76 ;  /* 0x00000059144c723c */ /* 0x048ff0000008504c */
[C---:B------:R-:W-:Y:S08]  /*1ee0*/  HMMA.1684.F32.TF32 R36, R20.reuse, R23, R36 ;  /* 0x000000171424723c */ /* 0x040ff00000085024 */
[C---:B------:R-:W-:Y:S08]  /*1ef0*/  HMMA.1684.F32.TF32 R32, R20.reuse, R22, R32 ;  /* 0x000000161420723c */ /* 0x040ff00000085020 */
[C---:B------:R-:W-:Y:S08]  /*1f00*/  HMMA.1684.F32.TF32 R28, R20.reuse, R4, R28 ;  /* 0x00000004141c723c */ /* 0x040ff0000008501c */
[C---:B------:R-:W-:Y:S08]  /*1f10*/  HMMA.1684.F32.TF32 R24, R20.reuse, R3, R24 ;  /* 0x000000031418723c */ /* 0x040ff00000085018 */
[----:B------:R-:W-:Y:S01]  /*1f20*/  HMMA.1684.F32.TF32 R84, R20, R5, R84 ;  /* 0x000000051454723c */ /* 0x000fe20000085054 */
[----:B------:R-:W-:-:S04]  /*1f30*/  VIADD R20, R2, 0xa4 ;  /* 0x000000a402147836 */ /* 0x000fc80000000000 */
[----:B------:R-:W-:-:S03]  /*1f40*/  IMAD.WIDE R110, R20, 0x4, R10 ;  /* 0x00000004146e7825 */ /* 0x000fc600078e020a */
[----:B------:R-:W-:Y:S01]  /*1f50*/  HMMA.1684.F32.TF32 R72, R14, R89, R72 ;  /* 0x000000590e48723c */ /* 0x000fe20000085048 */
[----:B------:R-:W-:-:S07]  /*1f60*/  IMAD.WIDE R102, R20, 0x4, R12 ;  /* 0x0000000414667825 */ /* 0x000fce00078e020c */
[C---:B------:R-:W-:Y:S08]  /*1f70*/  HMMA.1684.F32.TF32 R52, R14.reuse, R23, R52 ;  /* 0x000000170e34723c */ /* 0x040ff00000085034 */
[C---:B------:R-:W-:Y:S08]  /*1f80*/  HMMA.1684.F32.TF32 R48, R14.reuse, R22, R48 ;  /* 0x000000160e30723c */ /* 0x040ff00000085030 */
[C---:B------:R-:W-:Y:S08]  /*1f90*/  HMMA.1684.F32.TF32 R44, R14.reuse, R4, R44 ;  /* 0x000000040e2c723c */ /* 0x040ff0000008502c */
[C---:B------:R-:W-:Y:S08]  /*1fa0*/  HMMA.1684.F32.TF32 R40, R14.reuse, R3, R40 ;  /* 0x000000030e28723c */ /* 0x040ff00000085028 */
[----:B------:R-:W-:Y:S01]  /*1fb0*/  HMMA.1684.F32.TF32 R80, R14, R5, R80 ;  /* 0x000000050e50723c */ /* 0x000fe20000085050 */
[----:B------:R-:W-:-:S04]  /*1fc0*/  IMAD.WIDE R14, R100, 0x4, R10 ;  /* 0x00000004640e7825 */ /* 0x000fc800078e020a */
[----:B------:R-:W-:Y:S02]  /*1fd0*/  IMAD.WIDE R10, R100, 0x4, R12 ;  /* 0x00000004640a7825 */ /* 0x000fe400078e020c */
[----:B------:R-:W2:Y:S02]  /*1fe0*/  LD.E R14, desc[UR8][R14.64] ;  /* 0x000000080e0e7980 */ /* 0x000ea4000c101900 */
[----:B------:R-:W-:-:S05]  /*1ff0*/  IMAD.WIDE R12, R115, 0x4, R8 ;  /* 0x00000004730c7825 */ /* 0x000fca00078e0208 */
[----:B------:R1:W2:Y:S01]  /*2000*/  LD.E R105, desc[UR8][R12.64] ;  /* 0x000000080c697980 */ /* 0x0002a2000c101900 */
[----:B------:R-:W-:-:S03]  /*2010*/  IMAD.WIDE R4, R88, 0x4, R92 ;  /* 0x0000000458047825 */ /* 0x000fc600078e025c */
[----:B------:R-:W2:Y:S01]  /*2020*/  LD.E R15, desc[UR8][R110.64] ;  /* 0x000000086e0f7980 */ /* 0x000ea2000c101900 */
[----:B-1----:R-:W-:-:S05]  /*2030*/  IMAD.WIDE R12, R115, 0x4, R16 ;  /* 0x00000004730c7825 */ /* 0x002fca00078e0210 */
[----:B------:R1:W3:Y:S02]  /*2040*/  LD.E R21, desc[UR8][R12.64] ;  /* 0x000000080c157980 */ /* 0x0002e4000c101900 */
[----:B-1----:R-:W-:-:S05]  /*2050*/  IMAD.WIDE R12, R115, 0x4, R18 ;  /* 0x00000004730c7825 */ /* 0x002fca00078e0212 */
[----:B------:R1:W4:Y:S01]  /*2060*/  LD.E R23, desc[UR8][R12.64] ;  /* 0x000000080c177980 */ /* 0x000322000c101900 */
[----:B------:R-:W-:Y:S01]  /*2070*/  IMAD.WIDE R8, R2, 0x4, R94 ;  /* 0x0000000402087825 */ /* 0x000fe200078e025e */
[----:B-1----:R-:W-:-:S03]  /*2080*/  IADD3 R12, P0, PT, R6, 0x1080, RZ ;  /* 0x00001080060c7810 */ /* 0x002fc60007f1e0ff */
[----:B------:R-:W-:Y:S02]  /*2090*/  IMAD.WIDE R2, R88, 0x4, R94 ;  /* 0x0000000458027825 */ /* 0x000fe400078e025e */
[----:B------:R-:W5:Y:S02]  /*20a0*/  LD.E R8, desc[UR8][R8.64] ;  /* 0x0000000808087980 */ /* 0x000f64000c101900 */
[----:B------:R-:W-:Y:S02]  /*20b0*/  IMAD.X R13, RZ, RZ, R7, P0 ;  /* 0x000000ffff0d7224 */ /* 0x000fe400000e0607 */
[----:B------:R-:W-:-:S04]  /*20c0*/  IMAD.WIDE R16, R120, 0x4, R16 ;  /* 0x0000000478107825 */ /* 0x000fc800078e0210 */
[----:B------:R-:W-:Y:S01]  /*20d0*/  IMAD.WIDE R88, R120, 0x4, R18 ;  /* 0x0000000478587825 */ /* 0x000fe200078e0212 */
[----:B------:R-:W5:Y:S03]  /*20e0*/  LD.E R9, desc[UR8][R2.64] ;  /* 0x0000000802097980 */ /* 0x000f66000c101900 */
[----:B------:R-:W-:Y:S01]  /*20f0*/  IMAD.WIDE R18, R0, 0x4, R12 ;  /* 0x0000000400127825 */ /* 0x000fe200078e020c */
[----:B------:R-:W5:Y:S04]  /*2100*/  LD.E R17, desc[UR8][R16.64] ;  /* 0x0000000810117980 */ /* 0x000f68000c101900 */
[----:B------:R-:W5:Y:S04]  /*2110*/  LD.E R88, desc[UR8][R88.64] ;  /* 0x0000000858587980 */ /* 0x000f68000c101900 */
[----:B------:R1:W5:Y:S01]  /*2120*/  LD.E R16, desc[UR8][R18.64] ;  /* 0x0000000812107980 */ /* 0x000362000c101900 */
[----:B------:R-:W-:-:S04]  /*2130*/  IMAD.WIDE R96, R100, 0x4, R92 ;  /* 0x0000000464607825 */ /* 0x000fc800078e025c */
[----:B-1----:R-:W-:-:S05]  /*2140*/  IMAD.WIDE R18, R115, 0x4, R12 ;  /* 0x0000000473127825 */ /* 0x002fca00078e020c */
[----:B------:R1:W5:Y:S01]  /*2150*/  LD.E R89, desc[UR8][R18.64] ;  /* 0x0000000812597980 */ /* 0x000362000c101900 */
[----:B------:R-:W-:-:S04]  /*2160*/  IMAD.WIDE R92, R20, 0x4, R92 ;  /* 0x00000004145c7825 */ /* 0x000fc800078e025c */
[----:B-1----:R-:W-:-:S04]  /*2170*/  IMAD.WIDE R18, R121, 0x4, R12 ;  /* 0x0000000479127825 */ /* 0x002fc800078e020c */
[----:B------:R-:W-:Y:S02]  /*2180*/  IMAD.WIDE R12, R120, 0x4, R12 ;  /* 0x00000004780c7825 */ /* 0x000fe400078e020c */
[----:B------:R-:W5:Y:S04]  /*2190*/  LD.E R18, desc[UR8][R18.64] ;  /* 0x0000000812127980 */ /* 0x000f68000c101900 */
[----:B------:R-:W5:Y:S04]  /*21a0*/  LD.E R91, desc[UR8][R12.64] ;  /* 0x000000080c5b7980 */ /* 0x000f68000c101900 */
[----:B------:R-:W5:Y:S04]  /*21b0*/  LD.E R12, desc[UR8][R10.64] ;  /* 0x000000080a0c7980 */ /* 0x000f68000c101900 */
[----:B------:R1:W5:Y:S04]  /*21c0*/  LD.E R13, desc[UR8][R102.64] ;  /* 0x00000008660d7980 */ /* 0x000368000c101900 */
[----:B------:R-:W5:Y:S01]  /*21d0*/  LD.E R11, desc[UR8][R4.64] ;  /* 0x00000008040b7980 */ /* 0x000f62000c101900 */
[----:B-1----:R-:W-:-:S03]  /*21e0*/  IADD3 R102, P0, PT, R6, 0x10c0, RZ ;  /* 0x000010c006667810 */ /* 0x002fc60007f1e0ff */
[----:B------:R-:W5:Y:S04]  /*21f0*/  LD.E R10, desc[UR8][R106.64] ;  /* 0x000000086a0a7980 */ /* 0x000f68000c101900 */
[----:B------:R1:W5:Y:S04]  /*2200*/  LD.E R5, desc[UR8][R92.64] ;  /* 0x000000085c057980 */ /* 0x000368000c101900 */
[----:B------:R-:W5:Y:S01]  /*2210*/  LD.E R4, desc[UR8][R96.64] ;  /* 0x0000000860047980 */ /* 0x000f62000c101900 */
[----:B-1----:R-:W-:-:S05]  /*2220*/  IMAD.WIDE R92, R115, 0x4, R6 ;  /* 0x00000004735c7825 */ /* 0x002fca00078e0206 */
[----:B------:R1:W5:Y:S01]  /*2230*/  LD.E R97, desc[UR8][R92.64] ;  /* 0x000000085c617980 */ /* 0x000362000c101900 */
[--C-:B------:R-:W-:Y:S02]  /*2240*/  IMAD.X R103, RZ, RZ, R7.reuse, P0 ;  /* 0x000000ffff677224 */ /* 0x100fe400000e0607 */
[----:B-1----:R-:W-:-:S05]  /*2250*/  IMAD.WIDE R92, R120, 0x4, R6 ;  /* 0x00000004785c7825 */ /* 0x002fca00078e0206 */
[----:B------:R1:W5:Y:S01]  /*2260*/  LD.E R96, desc[UR8][R92.64] ;  /* 0x000000085c607980 */ /* 0x000362000c101900 */
[----:B------:R-:W-:-:S04]  /*2270*/  IMAD.WIDE R106, R121, 0x4, R102 ;  /* 0x00000004796a7825 */ /* 0x000fc800078e0266 */
[----:B-1----:R-:W-:-:S05]  /*2280*/  IMAD.WIDE R92, R0, 0x4, R102 ;  /* 0x00000004005c7825 */ /* 0x002fca00078e0266 */
[----:B------:R1:W5:Y:S02]  /*2290*/  LD.E R19, desc[UR8][R92.64] ;  /* 0x000000085c137980 */ /* 0x000364000c101900 */
[----:B-1----:R-:W-:-:S04]  /*22a0*/  IMAD.WIDE R92, R115, 0x4, R102 ;  /* 0x00000004735c7825 */ /* 0x002fc800078e0266 */
[----:B------:R-:W-:Y:S02]  /*22b0*/  IMAD.WIDE R102, R120, 0x4, R102 ;  /* 0x0000000478667825 */ /* 0x000fe400078e0266 */
[----:B------:R-:W5:Y:S02]  /*22c0*/  LD.E R92, desc[UR8][R92.64] ;  /* 0x000000085c5c7980 */ /* 0x000f64000c101900 */
[----:B------:R-:W-:-:S04]  /*22d0*/  IMAD.WIDE R100, R100, 0x4, R94 ;  /* 0x0000000464647825 */ /* 0x000fc800078e025e */
[----:B------:R-:W-:Y:S01]  /*22e0*/  IMAD.WIDE R94, R20, 0x4, R94 ;  /* 0x00000004145e7825 */ /* 0x000fe200078e025e */
[----:B------:R-:W5:Y:S04]  /*22f0*/  LD.E R2, desc[UR8][R100.64] ;  /* 0x0000000864027980 */ /* 0x000f68000c101900 */
[----:B------:R1:W5:Y:S04]  /*2300*/  LD.E R93, desc[UR8][R102.64] ;  /* 0x00000008665d7980 */ /* 0x000368000c101900 */
[----:B------:R1:W5:Y:S04]  /*2310*/  LD.E R3, desc[UR8][R94.64] ;  /* 0x000000085e037980 */ /* 0x000368000c101900 */
[----:B------:R-:W5:Y:S01]  /*2320*/  LD.E R20, desc[UR8][R106.64] ;  /* 0x000000086a147980 */ /* 0x000f62000c101900 */
[----:B-1----:R-:W-:-:S04]  /*2330*/  IADD3 R102, P0, PT, R6, 0x1100, RZ ;  /* 0x0000110006667810 */ /* 0x002fc80007f1e0ff */
[----:B------:R-:W-:-:S03]  /*2340*/  IADD3.X R103, PT, PT, RZ, R7, RZ, P0, !PT ;  /* 0x00000007ff677210 */ /* 0x000fc600007fe4ff */
[----:B------:R-:W-:-:S05]  /*2350*/  IMAD.WIDE R94, R0, 0x4, R102 ;  /* 0x00000004005e7825 */ /* 0x000fca00078e0266 */
[----:B------:R1:W5:Y:S01]  /*2360*/  LD.E R22, desc[UR8][R94.64] ;  /* 0x000000085e167980 */ /* 0x000362000c101900 */
[----:B------:R-:W-:-:S04]  /*2370*/  IMAD.WIDE R100, R121, 0x4, R102 ;  /* 0x0000000479647825 */ /* 0x000fc800078e0266 */
[----:B-1----:R-:W-:-:S06]  /*2380*/  IMAD.WIDE R94, R115, 0x4, R102 ;  /* 0x00000004735e7825 */ /* 0x002fcc00078e0266 */
[----:B------:R-:W5:Y:S04]  /*2390*/  LD.E R94, desc[UR8][R94.64] ;  /* 0x000000085e5e7980 */ /* 0x000f68000c101900 */
[----:B------:R1:W5:Y:S02]  /*23a0*/  LD.E R95, desc[UR8][R100.64] ;  /* 0x00000008645f7980 */ /* 0x000364000c101900 */
[----:B-1----:R-:W-:-:S05]  /*23b0*/  IADD3 R100, P0, PT, R6, 0x1140, RZ ;  /* 0x0000114006647810 */ /* 0x002fca0007f1e0ff */
[----:B------:R-:W-:Y:S02]  /*23c0*/  IMAD.X R101, RZ, RZ, R7, P0 ;  /* 0x000000ffff657224 */ /* 0x000fe400000e0607 */
[----:B------:R-:W-:-:S05]  /*23d0*/  IMAD.WIDE R6, R0, 0x4, R100 ;  /* 0x0000000400067825 */ /* 0x000fca00078e0264 */
[----:B------:R1:W5:Y:S02]  /*23e0*/  LD.E R0, desc[UR8][R6.64] ;  /* 0x0000000806007980 */ /* 0x000364000c101900 */
[----:B-1----:R-:W-:-:S05]  /*23f0*/  IMAD.WIDE R6, R121, 0x4, R100 ;  /* 0x0000000479067825 */ /* 0x002fca00078e0264 */
[----:B------:R1:W5:Y:S02]  /*2400*/  LD.E R99, desc[UR8][R6.64] ;  /* 0x0000000806637980 */ /* 0x000364000c101900 */
[----:B-1----:R-:W-:-:S04]  /*2410*/  IMAD.WIDE R6, R120, 0x4, R102 ;  /* 0x0000000478067825 */ /* 0x002fc800078e0266 */
[--C-:B------:R-:W-:Y:S02]  /*2420*/  IMAD.WIDE R102, R115, 0x4, R100.reuse ;  /* 0x0000000473667825 */ /* 0x100fe400078e0264 */
[----:B------:R-:W5:Y:S02]  /*2430*/  LD.E R6, desc[UR8][R6.64] ;  /* 0x0000000806067980 */ /* 0x000f64000c101900 */
[----:B------:R-:W-:-:S06]  /*2440*/  IMAD.WIDE R100, R120, 0x4, R100 ;  /* 0x0000000478647825 */ /* 0x000fcc00078e0264 */
[----:B------:R-:W5:Y:S04]  /*2450*/  LD.E R100, desc[UR8][R100.64] ;  /* 0x0000000864647980 */ /* 0x000f68000c101900 */
[----:B------:R-:W5:Y:S01]  /*2460*/  LD.E R7, desc[UR8][R102.64] ;  /* 0x0000000866077980 */ /* 0x000f62000c101900 */
[----:B--2---:R-:W-:Y:S01]  /*2470*/  HMMA.1684.F32.TF32 R72, R14, R105, R72 ;  /* 0x000000690e48723c */ /* 0x004fe20000085048 */
[----:B------:R-:W-:-:S07]  /*2480*/  DEPBAR.LE SB0, 0x0 ;  /* 0x000080000000791a */ /* 0x000fce0000000000 */
[C---:B------:R-:W-:Y:S08]  /*2490*/  HMMA.1684.F32.TF32 R52, R14.reuse, R98, R52 ;  /* 0x000000620e34723c */ /* 0x040ff00000085034 */
[C---:B---3--:R-:W-:Y:S08]  /*24a0*/  HMMA.1684.F32.TF32 R48, R14.reuse, R21, R48 ;  /* 0x000000150e30723c */ /* 0x048ff00000085030 */
[C---:B----4-:R-:W-:Y:S08]  /*24b0*/  HMMA.1684.F32.TF32 R40, R14.reuse, R23, R40 ;  /* 0x000000170e28723c */ /* 0x050ff00000085028 */
[C---:B-----5:R-:W-:Y:S08]  /*24c0*/  HMMA.1684.F32.TF32 R44, R14.reuse, R17, R44 ;  /* 0x000000110e2c723c */ /* 0x060ff0000008502c */
[----:B------:R-:W-:Y:S01]  /*24d0*/  HMMA.1684.F32.TF32 R80, R14, R88, R80 ;  /* 0x000000580e50723c */ /* 0x000fe20000085050 */
[----:B------:R-:W-:-:S04]  /*24e0*/  UIADD3 UR6, UPT, UPT, UR6, 0x1, URZ ;  /* 0x0000000106067890 */ /* 0x000fc8000fffe0ff */
[----:B------:R-:W-:-:S03]  /*24f0*/  UISETP.NE.AND UP0, UPT, UR6, URZ, UPT ;  /* 0x000000ff0600728c */ /* 0x000fc6000bf05270 */
[C---:B------:R-:W-:Y:S08]  /*2500*/  HMMA.1684.F32.TF32 R76, R12.reuse, R105, R76 ;  /* 0x000000690c4c723c */ /* 0x040ff0000008504c */
[C---:B------:R-:W-:Y:S08]  /*2510*/  HMMA.1684.F32.TF32 R36, R12.reuse, R98, R36 ;  /* 0x000000620c24723c */ /* 0x040ff00000085024 */
[C---:B------:R-:W-:Y:S08]  /*2520*/  HMMA.1684.F32.TF32 R32, R12.reuse, R21, R32 ;  /* 0x000000150c20723c */ /* 0x040ff00000085020 */
[----:B------:R-:W-:Y:S08]  /*2530*/  HMMA.1684.F32.TF32 R28, R12, R17, R28 ;  /* 0x000000110c1c723c */ /* 0x000ff0000008501c */
[-C--:B------:R-:W-:Y:S08]  /*2540*/  HMMA.1684.F32.TF32 R56, R14, R97.reuse, R56 ;  /* 0x000000610e38723c */ /* 0x080ff00000085038 */
[----:B------:R-:W-:Y:S08]  /*2550*/  HMMA.1684.F32.TF32 R60, R12, R97, R60 ;  /* 0x000000610c3c723c */ /* 0x000ff0000008503c */
[-C--:B------:R-:W-:Y:S08]  /*2560*/  HMMA.1684.F32.TF32 R64, R14, R96.reuse, R64 ;  /* 0x000000600e40723c */ /* 0x080ff00000085040 */
[C---:B------:R-:W-:Y:S08]  /*2570*/  HMMA.1684.F32.TF32 R68, R12.reuse, R96, R68 ;  /* 0x000000600c44723c */ /* 0x040ff00000085044 */
[C---:B------:R-:W-:Y:S08]  /*2580*/  HMMA.1684.F32.TF32 R24, R12.reuse, R23, R24 ;  /* 0x000000170c18723c */ /* 0x040ff00000085018 */
        /* <DEDUP_REMOVED lines=15> */
[----:B------:R-:W1:Y:S07]  /*2680*/  LDC R0, c[0x0][0x39c] ;  /* 0x0000e700ff007b82 */ /* 0x000e6e0000000800 */
        /* <DEDUP_REMOVED lines=18> */
[----:B------:R-:W-:Y:S01]  /*27b0*/  VIADD R90, R90, 0x10 ;  /* 0x000000105a5a7836 */ /* 0x000fe20000000000 */
[----:B------:R-:W-:Y:S01]  /*27c0*/  IADD3 R109, PT, PT, R109, 0x10, RZ ;  /* 0x000000106d6d7810 */ /* 0x000fe20007ffe0ff */
[----:B------:R-:W-:Y:S01]  /*27d0*/  VIADD R108, R108, 0x10 ;  /* 0x000000106c6c7836 */ /* 0x000fe20000000000 */
[----:B-1----:R-:W-:Y:S01]  /*27e0*/  LEA R114, R0, R114, 0x4 ;  /* 0x0000007200727211 */ /* 0x002fe200078e20ff */
[----:B------:R-:W-:-:S02]  /*27f0*/  VIADD R104, R104, 0x10 ;  /* 0x0000001068687836 */ /* 0x000fc40000000000 */
[----:B------:R-:W-:Y:S01]  /*2800*/  IMAD R113, R0, 0x10, R113 ;  /* 0x0000001000717824 */ /* 0x000fe200078e0271 */
[----:B------:R-:W-:Y:S06]  /*2810*/  BAR.SYNC.DEFER_BLOCKING 0x0 ;  /* 0x0000000000007b1d */ /* 0x000fec0000010000 */
[----:B------:R-:W-:Y:S06]  /*2820*/  BRA.U UP0, `(.L_x_3) ;  /* 0xffffffed00c87547 */ /* 0x000fec000b83ffff */
.L_x_0:
[----:B------:R-:W1:Y:S01]  /*2830*/  S2R R2, SR_TID.X ;  /* 0x0000000000027919 */ /* 0x000e620000002100 */
[----:B------:R-:W2:Y:S01]  /*2840*/  LDCU UR6, c[0x0][0x398] ;  /* 0x00007300ff0677ac */ /* 0x000ea20008000800 */
[----:B------:R-:W3:Y:S01]  /*2850*/  LDC.64 R16, c[0x0][0x390] ;  /* 0x0000e400ff107b82 */ /* 0x000ee20000000a00 */
[----:B------:R-:W-:-:S04]  /*2860*/  VIADD R125, R125, UR5 ;  /* 0x000000057d7d7c36 */ /* 0x000fc80008000000 */
[C---:B------:R-:W-:Y:S01]  /*2870*/  VIADD R3, R125.reuse, 0x10 ;  /* 0x000000107d037836 */ /* 0x040fe20000000000 */
[CC--:B------:R-:W-:Y:S01]  /*2880*/  ISETP.GE.AND P2, PT, R125.reuse, R0.reuse, PT ;  /* 0x000000007d00720c */ /* 0x0c0fe20003f46270 */
[----:B------:R-:W-:Y:S01]  /*2890*/  VIADD R5, R125, 0x20 ;  /* 0x000000207d057836 */ /* 0x000fe20000000000 */
[----:B------:R-:W-:Y:S02]  /*28a0*/  SHF.R.S32.HI R7, RZ, 0x1f, R125 ;  /* 0x0000001fff077819 */ /* 0x000fe4000001147d */
[-C--:B------:R-:W-:Y:S02]  /*28b0*/  ISETP.GE.AND P3, PT, R3, R0.reuse, PT ;  /* 0x000000000300720c */ /* 0x080fe40003f66270 */
[----:B------:R-:W-:Y:S02]  /*28c0*/  IADD3 R3, PT, PT, R125, 0x30, RZ ;  /* 0x000000307d037810 */ /* 0x000fe40007ffe0ff */
[-C--:B------:R-:W-:Y:S02]  /*28d0*/  ISETP.GE.AND P0, PT, R5, R0.reuse, PT ;  /* 0x000000000500720c */ /* 0x080fe40003f06270 */
[----:B------:R-:W-:-:S02]  /*28e0*/  ISETP.GE.AND P1, PT, R3, R0, PT ;  /* 0x000000000300720c */ /* 0x000fc40003f26270 */
[----:B-1----:R-:W-:-:S04]  /*28f0*/  SHF.R.U32.HI R2, RZ, 0x1, R2 ;  /* 0x00000001ff027819 */ /* 0x002fc80000011602 */
[----:B------:R-:W-:-:S04]  /*2900*/  LOP3.LUT R2, R2, 0x60, RZ, 0xc0, !PT ;  /* 0x0000006002027812 */ /* 0x000fc800078ec0ff */
[----:B------:R-:W-:-:S04]  /*2910*/  IADD3 R11, PT, PT, R2, UR4, RZ ;  /* 0x00000004020b7c10 */ /* 0x000fc8000fffe0ff */
[C---:B--2---:R-:W-:Y:S01]  /*2920*/  ISETP.LT.AND P2, PT, R11.reuse, UR6, !P2 ;  /* 0x000000060b007c0c */ /* 0x044fe2000d741270 */
[----:B------:R-:W-:-:S04]  /*2930*/  IMAD R8, R11, R0, RZ ;  /* 0x000000000b087224 */ /* 0x000fc800078e02ff */
[----:B------:R-:W-:Y:S01]  /*2940*/  IMAD R4, R0, 0x10, R8 ;  /* 0x0000001000047824 */ /* 0x000fe200078e0208 */
[----:B------:R-:W-:-:S04]  /*2950*/  IADD3 R14, P5, PT, R125, R8, RZ ;  /* 0x000000087d0e7210 */ /* 0x000fc80007fbe0ff */
[----:B------:R-:W-:Y:S02]  /*2960*/  IADD3 R10, P4, PT, R125, R4, RZ ;  /* 0x000000047d0a7210 */ /* 0x000fe40007f9e0ff */
[-C--:B------:R-:W-:Y:S02]  /*2970*/  LEA.HI.X.SX32 R15, R8, R7.reuse, 0x1, P5 ;  /* 0x00000007080f7211 */ /* 0x080fe400028f0eff */
[-C--:B---3--:R-:W-:Y:S02]  /*2980*/  LEA R5, P5, R14, R16.reuse, 0x2 ;  /* 0x000000100e057211 */ /* 0x088fe400078a10ff */
[----:B------:R-:W-:Y:S02]  /*2990*/  LEA R2, P6, R10, R16, 0x2 ;  /* 0x000000100a027211 */ /* 0x000fe400078c10ff */
[----:B------:R-:W-:Y:S01]  /*29a0*/  LEA.HI.X.SX32 R12, R4, R7, 0x1, P4 ;  /* 0x00000007040c7211 */ /* 0x000fe200020f0eff */
[----:B------:R-:W-:Y:S10]  /*29b0*/  @!P2 BRA `(.L_x_4) ;  /* 0x000000000044a947 */ /* 0x000ff40003800000 */
[----:B------:R-:W1:Y:S01]  /*29c0*/  S2R R9, SR_LANEID ;  /* 0x0000000000097919 */ /* 0x000e620000000000 */
[----:B------:R-:W2:Y:S01]  /*29d0*/  LDC.64 R6, c[0x0][0x390] ;  /* 0x0000e400ff067b82 */ /* 0x000ea20000000a00 */
[----:B------:R-:W-:Y:S01]  /*29e0*/  IADD3 R3, PT, PT, R125, R8, RZ ;  /* 0x000000087d037210 */ /* 0x000fe20007ffe0ff */
[----:B------:R-:W-:Y:S05]  /*29f0*/  WARPSYNC.ALL ;  /* 0x0000000000007948 */ /* 0x000fea0003800000 */
[----:B------:R-:W-:Y:S01]  /*2a00*/  SHF.R.U32.HI R13, RZ, 0x1, R0 ;  /* 0x00000001ff0d7819 */ /* 0x000fe20000011600 */
[----:B--2---:R-:W-:Y:S01]  /*2a10*/  IMAD.WIDE R6, R3, 0x4, R6 ;  /* 0x0000000403067825 */ /* 0x004fe200078e0206 */
[----:B-1----:R-:W-:-:S02]  /*2a20*/  LOP3.LUT R8, R9, 0x3, RZ, 0xc0, !PT ;  /* 0x0000000309087812 */ /* 0x002fc400078ec0ff */
[----:B------:R-:W-:Y:S01]  /*2a30*/  SHF.R.U32.HI R16, RZ, 0x2, R9 ;  /* 0x00000002ff107819 */ /* 0x000fe20000011609 */
[----:B------:R-:W-:-:S04]  /*2a40*/  IMAD.MOV.U32 R9, RZ, RZ, RZ ;  /* 0x000000ffff097224 */ /* 0x000fc800078e00ff */
[----:B------:R-:W-:-:S03]  /*2a50*/  IMAD.WIDE.U32 R8, R16, R13, R8 ;  /* 0x0000000d10087225 */ /* 0x000fc600078e0008 */
[----:B------:R-:W-:-:S04]  /*2a60*/  LEA R6, P2, R8, R6, 0x3 ;  /* 0x0000000608067211 */ /* 0x000fc800078418ff */
[----:B------:R-:W-:-:S03]  /*2a70*/  LEA.HI.X R7, R8, R7, R9, 0x3, P2 ;  /* 0x0000000708077211 */ /* 0x000fc600010f1c09 */
[----:B------:R-:W-:Y:S02]  /*2a80*/  IMAD.WIDE.U32 R8, R13, 0x40, R6 ;  /* 0x000000400d087825 */ /* 0x000fe400078e0006 */
[----:B------:R1:W-:Y:S04]  /*2a90*/  ST.E.64 desc[UR8][R6.64], R56 ;  /* 0x0000003806007985 */ /* 0x0003e8000c101b08 */
[----:B------:R1:W-:Y:S04]  /*2aa0*/  ST.E.64 desc[UR8][R8.64], R58 ;  /* 0x0000003a08007985 */ /* 0x0003e8000c101b08 */
[----:B------:R1:W-:Y:S04]  /*2ab0*/  ST.E.64 desc[UR8][R6.64+0x20], R64 ;  /* 0x0000204006007985 */ /* 0x0003e8000c101b08 */
[----:B------:R1:W-:Y:S02]  /*2ac0*/  ST.E.64 desc[UR8][R8.64+0x20], R66 ;  /* 0x0000204208007985 */ /* 0x0003e4000c101b08 */
.L_x_4:
[-C--:B------:R-:W-:Y:S02]  /*2ad0*/  LEA.HI.X R3, R10, R17.reuse, R12, 0x2, P6 ;  /* 0x000000110a037211 */ /* 0x080fe400030f140c */
[----:B------:R-:W-:Y:S02]  /*2ae0*/  ISETP.GE.OR P6, PT, R11, UR6, P3 ;  /* 0x000000060b007c0c */ /* 0x000fe40009fc6670 */
[----:B------:R-:W-:Y:S02]  /*2af0*/  ISETP.GE.AND P2, PT, R125, R0, PT ;  /* 0x000000007d00720c */ /* 0x000fe40003f46270 */
[C---:B-1----:R-:W-:Y:S02]  /*2b00*/  IADD3 R6, PT, PT, R11.reuse, 0x10, RZ ;  /* 0x000000100b067810 */ /* 0x042fe40007ffe0ff */
[----:B------:R-:W-:Y:S02]  /*2b10*/  LEA.HI.X R13, R14, R17, R15, 0x2, P5 ;  /* 0x000000110e0d7211 */ /* 0x000fe400028f140f */
[----:B------:R-:W-:-:S02]  /*2b20*/  ISETP.GE.OR P4, PT, R11, UR6, P0 ;  /* 0x000000060b007c0c */ /* 0x000fc40008786670 */
[----:B------:R-:W-:Y:S02]  /*2b30*/  ISETP.GE.OR P5, PT, R11, UR6, P1 ;  /* 0x000000060b007c0c */ /* 0x000fe40008fa6670 */
[C---:B------:R-:W-:Y:S02]  /*2b40*/  ISETP.GE.OR P2, PT, R6.reuse, UR6, P2 ;  /* 0x0000000606007c0c */ /* 0x040fe40009746670 */
[C---:B------:R-:W-:Y:S02]  /*2b50*/  ISETP.GE.OR P3, PT, R6.reuse, UR6, P3 ;  /* 0x0000000606007c0c */ /* 0x040fe40009f66670 */
[C---:B------:R-:W-:Y:S02]  /*2b60*/  ISETP.GE.OR P0, PT, R6.reuse, UR6, P0 ;  /* 0x0000000606007c0c */ /* 0x040fe40008706670 */
[----:B------:R-:W-:Y:S01]  /*2b70*/  ISETP.GE.OR P1, PT, R6, UR6, P1 ;  /* 0x0000000606007c0c */ /* 0x000fe20008f26670 */
[----:B------:R-:W-:-:S12]  /*2b80*/  @P6 BRA `(.L_x_5) ;  /* 0x0000000000386947 */ /* 0x000fd80003800000 */
[----:B------:R-:W1:Y:S01]  /*2b90*/  S2R R7, SR_LANEID ;  /* 0x0000000000077919 */ /* 0x000e620000000000 */
[----:B------:R-:W-:Y:S01]  /*2ba0*/  SHF.R.U32.HI R11, RZ, 0x1, R0 ;  /* 0x00000001ff0b7819 */ /* 0x000fe20000011600 */
[----:B------:R-:W-:Y:S05]  /*2bb0*/  WARPSYNC.ALL ;  /* 0x0000000000007948 */ /* 0x000fea0003800000 */
[----:B-1----:R-:W-:Y:S02]  /*2bc0*/  LOP3.LUT R6, R7, 0x3, RZ, 0xc0, !PT ;  /* 0x0000000307067812 */ /* 0x002fe400078ec0ff */
        /* <DEDUP_REMOVED lines=10> */
.L_x_5:
[----:B------:R-:W-:Y:S05]  /*2c70*/  @P4 BRA `(.L_x_6) ;  /* 0x0000000000384947 */ /* 0x000fea0003800000 */
[----:B-1----:R-:W1:Y:S01]  /*2c80*/  S2R R7, SR_LANEID ;  /* 0x0000000000077919 */ /* 0x002e620000000000 */
[----:B------:R-:W-:Y:S01]  /*2c90*/  SHF.R.U32.HI R11, RZ, 0x1, R0 ;  /* 0x00000001ff0b7819 */ /* 0x000fe20000011600 */
[----:B------:R-:W-:Y:S05]  /*2ca0*/  WARPSYNC.ALL ;  /* 0x0000000000007948 */ /* 0x000fea0003800000 */
[----:B-1----:R-:W-:Y:S02]  /*2cb0*/  LOP3.LUT R6, R7, 0x3, RZ, 0xc0, !PT ;  /* 0x0000000307067812 */ /* 0x002fe400078ec0ff */
[----:B------:R-:W-:Y:S02]  /*2cc0*/  SHF.R.U32.HI R9, RZ, 0x2, R7 ;  /* 0x00000002ff097819 */ /* 0x000fe40000011607 */
[----:B------:R-:W-:-:S03]  /*2cd0*/  MOV R7, RZ ;  /* 0x000000ff00077202 */ /* 0x000fc60000000f00 */
        /* <DEDUP_REMOVED lines=8> */
.L_x_6:
[----:B------:R-:W-:Y:S05]  /*2d60*/  @P5 BRA `(.L_x_7) ;  /* 0x0000000000385947 */ /* 0x000fea0003800000 */
[----:B-12---:R-:W1:Y:S01]  /*2d70*/  S2R R7, SR_LANEID ;  /* 0x0000000000077919 */ /* 0x006e620000000000 */
        /* <DEDUP_REMOVED lines=13> */
.L_x_7:
[----:B------:R-:W-:Y:S05]  /*2e50*/  @P2 BRA `(.L_x_8) ;  /* 0x0000000000442947 */ /* 0x000fea0003800000 */
[----:B-123--:R-:W1:Y:S01]  /*2e60*/  S2R R9, SR_LANEID ;  /* 0x0000000000097919 */ /* 0x00ee620000000000 */
        /* <DEDUP_REMOVED lines=16> */
.L_x_8:
[----:B------:R-:W-:Y:S05]  /*2f70*/  @P3 BRA `(.L_x_9) ;  /* 0x0000000000383947 */ /* 0x000fea0003800000 */
[----:B----4-:R-:W4:Y:S01]  /*2f80*/  S2R R5, SR_LANEID ;  /* 0x0000000000057919 */ /* 0x010f220000000000 */
[----:B-123--:R-:W-:Y:S01]  /*2f90*/  SHF.R.U32.HI R9, RZ, 0x1, R0 ;  /* 0x00000001ff097819 */ /* 0x00efe20000011600 */
[----:B------:R-:W-:Y:S05]  /*2fa0*/  WARPSYNC.ALL ;  /* 0x0000000000007948 */ /* 0x000fea0003800000 */
[----:B----4-:R-:W-:Y:S02]  /*2fb0*/  LOP3.LUT R4, R5, 0x3, RZ, 0xc0, !PT ;  /* 0x0000000305047812 */ /* 0x010fe400078ec0ff */
        /* <DEDUP_REMOVED lines=10> */
.L_x_9:
[----:B------:R-:W-:Y:S05]  /*3060*/  @P0 BRA `(.L_x_10) ;  /* 0x0000000000380947 */ /* 0x000fea0003800000 */
[----:B-1--4-:R-:W1:Y:S01]  /*3070*/  S2R R5, SR_LANEID ;  /* 0x0000000000057919 */ /* 0x012e620000000000 */
[----:B--23--:R-:W-:Y:S01]  /*3080*/  SHF.R.U32.HI R9, RZ, 0x1, R0 ;  /* 0x00000001ff097819 */ /* 0x00cfe20000011600 */
        /* <DEDUP_REMOVED lines=12> */
.L_x_10:
[----:B------:R-:W-:Y:S05]  /*3150*/  @P1 EXIT ;  /* 0x000000000000194d */ /* 0x000fea0003800000 */
[----:B-1--4-:R-:W1:Y:S01]  /*3160*/  S2R R5, SR_LANEID ;  /* 0x0000000000057919 */ /* 0x012e620000000000 */
[----:B--23--:R-:W-:Y:S01]  /*3170*/  SHF.R.U32.HI R9, RZ, 0x1, R0 ;  /* 0x00000001ff097819 */ /* 0x00cfe20000011600 */
        /* <DEDUP_REMOVED lines=8> */
[----:B------:R-:W-:Y:S04]  /*3200*/  ST.E.64 desc[UR8][R2.64+0xc0], R24 ;  /* 0x0000c01802007985 */ /* 0x000fe8000c101b08 */
[----:B------:R-:W-:Y:S04]  /*3210*/  ST.E.64 desc[UR8][R4.64+0xc0], R26 ;  /* 0x0000c01a04007985 */ /* 0x000fe8000c101b08 */
[----:B------:R-:W-:Y:S04]  /*3220*/  ST.E.64 desc[UR8][R2.64+0xe0], R84 ;  /* 0x0000e05402007985 */ /* 0x000fe8000c101b08 */
[----:B------:R-:W-:Y:S01]  /*3230*/  ST.E.64 desc[UR8][R4.64+0xe0], R86 ;  /* 0x0000e05604007985 */ /* 0x000fe2000c101b08 */
[----:B------:R-:W-:Y:S05]  /*3240*/  EXIT ;  /* 0x000000000000794d */ /* 0x000fea0003800000 */
.L_x_11:
[----:B------:R-:W-:-:S00]  /*3250*/  BRA `(.L_x_11) ;  /* 0xfffffffc00fc7947 */ /* 0x000fc0000383ffff */
[----:B------:R-:W-:-:S00]  /*3260*/  NOP ;  /* 0x0000000000007918 */ /* 0x000fc00000000000 */
        /* <DEDUP_REMOVED lines=9> */
.L_x_12:


//--------------------- .nv.shared._ZN8pygpukit3ops7tf32_v220sgemm_tf32_v2_kernelEPKfS3_Pfiii --------------------------
	.section	.nv.shared._ZN8pygpukit3ops7tf32_v220sgemm_tf32_v2_kernelEPKfS3_Pfiii,"aw",@nobits
	.sectionflags	@""
	.align	4
.nv.shared._ZN8pygpukit3ops7tf32_v220sgemm_tf32_v2_kernelEPKfS3_Pfiii:
	.zero		38400


//--------------------- .nv.shared.reserved.0     --------------------------
	.section	.nv.shared.reserved.0,"aw",@nobits
	.weak		__nv_reservedSMEM_offset_0_alias
	.size		__nv_reservedSMEM_offset_0_alias, 0, 64
	.other		__nv_reservedSMEM_offset_0_alias,@"STO_CUDA_RESERVED_SHARED STV_DEFAULT"
__nv_reservedSMEM_offset_0_alias:
	.zero		0
	.zero		64


//--------------------- .nv.constant0._ZN8pygpukit3ops7tf32_v220sgemm_tf32_v2_kernelEPKfS3_Pfiii --------------------------
	.section	.nv.constant0._ZN8pygpukit3ops7tf32_v220sgemm_tf32_v2_kernelEPKfS3_Pfiii,"a",@progbits
	.sectionflags	@""
	.align	4
.nv.constant0._ZN8pygpukit3ops7tf32_v220sgemm_tf32_v2_kernelEPKfS3_Pfiii:
	.zero		932


//--------------------- SYMBOLS --------------------------

	.type		.nv.reservedSmem.offset0,@object
	.size		.nv.reservedSmem.offset0,0x4
	.type		.nv.reservedSmem.cap,@object
	.size		.nv.reservedSmem.cap,0x4
